	.target	sm_100a

	.elftype	@"ET_EXEC"


//--------------------- .note.nv.tkinfo           --------------------------
	.section	.note.nv.tkinfo,"",@"SHT_NOTE"
	.sectionflags	@"SHF_NOTE_NV_TKINFO"
	.tkinfo
        /*0018*/ 	.word	0x00000002
        /*0030*/ 	.string	""
        /*0030*/ 	.string	"ptxas"
        /*0030*/ 	.string	"Cuda compilation tools, release 13.0, V13.0.88"
        /*0030*/ 	.string	"Build cuda_13.0.r13.0/compiler.36424714_0"
        /*0030*/ 	.string	"-arch sm_100a -m 64 "



//--------------------- .note.nv.cuinfo           --------------------------
	.section	.note.nv.cuinfo,"",@"SHT_NOTE"
	.sectionflags	@"SHF_NOTE_NV_CUINFO"
        /*0018*/ 	.short	0x0002
        /*001a*/ 	.short	0x0064
        /*001c*/ 	.short	0x0082
	.zero		2


//--------------------- .nv.info                  --------------------------
	.section	.nv.info,"",@"SHT_CUDA_INFO"
	.align	4


	//----- nvinfo : EIATTR_REGCOUNT
	.align		4
        /*0000*/ 	.byte	0x04, 0x2f
        /*0002*/ 	.short	(.L_19 - .L_18)
	.align		4
.L_18:
        /*0004*/ 	.word	index@(_ZN7cutlass13device_kernelINS_4gemm6kernel13GemmUniversalIN4cute5tupleIJiiiiEEENS1_10collective13CollectiveMmaINS1_35MainloopSm100TmaUmmaWarpSpecializedILi8ELi2ELi4ENS5_IJNS4_1CILi2EEESB_NSA_ILi1EEEEEEEENS5_IJNSA_ILi256EEENSA_ILi128EEENSA_ILi64EEEEEENS_10bfloat16_tENS5_IJlSC_lEEESJ_SK_NS4_8TiledMMAINS4_8MMA_AtomIJNS4_26SM100_MMA_F16BF16_2x1SM_SSISJ_SJ_fLi256ELi128ELNS4_4UMMA5MajorE0ELSP_0ELNSO_7ScaleInE0ELSQ_0EEEEEENS4_6LayoutINS5_IJSC_SC_SC_EEENS5_IJNSA_ILi0EEESV_SV_EEEEENS5_IJNS4_10UnderscoreESY_SY_EEEEENS4_28SM100_TMA_2SM_LOAD_MULTICASTENS4_14ComposedLayoutINS4_7SwizzleILi3ELi4ELi3EEENS4_18smem_ptr_flag_bitsILi16EEENST_INS5_IJNSA_ILi8EEESH_EEENS5_IJSH_SC_EEEEEEEvNS4_8identityENS4_18SM100_TMA_2SM_LOADES1B_vS1C_EENS_8epilogue10collective18CollectiveEpilogueINS1F_23Sm100TmaWarpSpecializedILi4ELi2ELi32ELb1ELb0EEEJNS5_IJSG_SG_SH_EEENS5_IJNST_ISG_SC_EENST_INSA_ILi32EEESC_EEEEESJ_SK_SJ_SK_NS1F_6fusion15FusionCallbacksIS1J_NS1P_17LinearCombinationISJ_fSJ_fLNS_15FloatRoundStyleE2EEES1K_S1O_JEEENS4_5SM1004TMEM4LOAD26SM100_TMEM_LOAD_32dp32b32xENS4_13SM90_TMA_LOADENS12_INS13_ILi2ELi4ELi3EEES16_NST_INS5_IJS17_S1M_EEENS5_IJS1M_SC_EEEEEEENS4_39AutoVectorizingCopyWithAssumedAlignmentILi128EEENS4_14SM90_TMA_STOREES24_S26_S26_EEEvvEEEEvNT_6ParamsE)
        /*0008*/ 	.word	0x00000076


	//----- nvinfo : EIATTR_FRAME_SIZE
	.align		4
.L_19:
        /*000c*/ 	.byte	0x04, 0x11
        /*000e*/ 	.short	(.L_21 - .L_20)
	.align		4
.L_20:
        /*0010*/ 	.word	index@($__internal_2_$__cuda_sm10x_tcgen05_guardrail_trap_unallocated_columns_being_dealloced)
        /*0014*/ 	.word	0x00000000


	//----- nvinfo : EIATTR_FRAME_SIZE
	.align		4
.L_21:
        /*0018*/ 	.byte	0x04, 0x11
        /*001a*/ 	.short	(.L_23 - .L_22)
	.align		4
.L_22:
        /*001c*/ 	.word	index@($__internal_1_$__cuda_sm10x_tcgen05_guardrail_trap_phase_invalid_during_alloc)
        /*0020*/ 	.word	0x00000000


	//----- nvinfo : EIATTR_FRAME_SIZE
	.align		4
.L_23:
        /*0024*/ 	.byte	0x04, 0x11
        /*0026*/ 	.short	(.L_25 - .L_24)
	.align		4
.L_24:
        /*0028*/ 	.word	index@($__internal_0_$__cuda_sm10x_tcgen05_guardrail_trap_col_being_dealloced_not_returned_by_alloc)
        /*002c*/ 	.word	0x00000000


	//----- nvinfo : EIATTR_FRAME_SIZE
	.align		4
.L_25:
        /*0030*/ 	.byte	0x04, 0x11
        /*0032*/ 	.short	(.L_27 - .L_26)
	.align		4
.L_26:
        /*0034*/ 	.word	index@(_ZN7cutlass13device_kernelINS_4gemm6kernel13GemmUniversalIN4cute5tupleIJiiiiEEENS1_10collective13CollectiveMmaINS1_35MainloopSm100TmaUmmaWarpSpecializedILi8ELi2ELi4ENS5_IJNS4_1CILi2EEESB_NSA_ILi1EEEEEEEENS5_IJNSA_ILi256EEENSA_ILi128EEENSA_ILi64EEEEEENS_10bfloat16_tENS5_IJlSC_lEEESJ_SK_NS4_8TiledMMAINS4_8MMA_AtomIJNS4_26SM100_MMA_F16BF16_2x1SM_SSISJ_SJ_fLi256ELi128ELNS4_4UMMA5MajorE0ELSP_0ELNSO_7ScaleInE0ELSQ_0EEEEEENS4_6LayoutINS5_IJSC_SC_SC_EEENS5_IJNSA_ILi0EEESV_SV_EEEEENS5_IJNS4_10UnderscoreESY_SY_EEEEENS4_28SM100_TMA_2SM_LOAD_MULTICASTENS4_14ComposedLayoutINS4_7SwizzleILi3ELi4ELi3EEENS4_18smem_ptr_flag_bitsILi16EEENST_INS5_IJNSA_ILi8EEESH_EEENS5_IJSH_SC_EEEEEEEvNS4_8identityENS4_18SM100_TMA_2SM_LOADES1B_vS1C_EENS_8epilogue10collective18CollectiveEpilogueINS1F_23Sm100TmaWarpSpecializedILi4ELi2ELi32ELb1ELb0EEEJNS5_IJSG_SG_SH_EEENS5_IJNST_ISG_SC_EENST_INSA_ILi32EEESC_EEEEESJ_SK_SJ_SK_NS1F_6fusion15FusionCallbacksIS1J_NS1P_17LinearCombinationISJ_fSJ_fLNS_15FloatRoundStyleE2EEES1K_S1O_JEEENS4_5SM1004TMEM4LOAD26SM100_TMEM_LOAD_32dp32b32xENS4_13SM90_TMA_LOADENS12_INS13_ILi2ELi4ELi3EEES16_NST_INS5_IJS17_S1M_EEENS5_IJS1M_SC_EEEEEEENS4_39AutoVectorizingCopyWithAssumedAlignmentILi128EEENS4_14SM90_TMA_STOREES24_S26_S26_EEEvvEEEEvNT_6ParamsE)
        /*0038*/ 	.word	0x00000000


	//----- nvinfo : EIATTR_MIN_STACK_SIZE
	.align		4
.L_27:
        /*003c*/ 	.byte	0x04, 0x12
        /*003e*/ 	.short	(.L_29 - .L_28)
	.align		4
.L_28:
        /*0040*/ 	.word	index@(_ZN7cutlass13device_kernelINS_4gemm6kernel13GemmUniversalIN4cute5tupleIJiiiiEEENS1_10collective13CollectiveMmaINS1_35MainloopSm100TmaUmmaWarpSpecializedILi8ELi2ELi4ENS5_IJNS4_1CILi2EEESB_NSA_ILi1EEEEEEEENS5_IJNSA_ILi256EEENSA_ILi128EEENSA_ILi64EEEEEENS_10bfloat16_tENS5_IJlSC_lEEESJ_SK_NS4_8TiledMMAINS4_8MMA_AtomIJNS4_26SM100_MMA_F16BF16_2x1SM_SSISJ_SJ_fLi256ELi128ELNS4_4UMMA5MajorE0ELSP_0ELNSO_7ScaleInE0ELSQ_0EEEEEENS4_6LayoutINS5_IJSC_SC_SC_EEENS5_IJNSA_ILi0EEESV_SV_EEEEENS5_IJNS4_10UnderscoreESY_SY_EEEEENS4_28SM100_TMA_2SM_LOAD_MULTICASTENS4_14ComposedLayoutINS4_7SwizzleILi3ELi4ELi3EEENS4_18smem_ptr_flag_bitsILi16EEENST_INS5_IJNSA_ILi8EEESH_EEENS5_IJSH_SC_EEEEEEEvNS4_8identityENS4_18SM100_TMA_2SM_LOADES1B_vS1C_EENS_8epilogue10collective18CollectiveEpilogueINS1F_23Sm100TmaWarpSpecializedILi4ELi2ELi32ELb1ELb0EEEJNS5_IJSG_SG_SH_EEENS5_IJNST_ISG_SC_EENST_INSA_ILi32EEESC_EEEEESJ_SK_SJ_SK_NS1F_6fusion15FusionCallbacksIS1J_NS1P_17LinearCombinationISJ_fSJ_fLNS_15FloatRoundStyleE2EEES1K_S1O_JEEENS4_5SM1004TMEM4LOAD26SM100_TMEM_LOAD_32dp32b32xENS4_13SM90_TMA_LOADENS12_INS13_ILi2ELi4ELi3EEES16_NST_INS5_IJS17_S1M_EEENS5_IJS1M_SC_EEEEEEENS4_39AutoVectorizingCopyWithAssumedAlignmentILi128EEENS4_14SM90_TMA_STOREES24_S26_S26_EEEvvEEEEvNT_6ParamsE)
        /*0044*/ 	.word	0x00000000
.L_29:


//--------------------- .nv.compat                --------------------------
	.section	.nv.compat,"",@"SHT_CUDA_COMPAT_INFO"
	.align	4
        /*0000*/ 	.byte	0x02, 0x09, 0x01, 0x00, 0x02, 0x02, 0x02, 0x00, 0x02, 0x05, 0x05, 0x00, 0x03, 0x07, 0x01, 0x01
        /*0010*/ 	.byte	0x02, 0x03, 0x01, 0x00, 0x02, 0x06, 0x01, 0x00, 0x04, 0x0b, 0x08, 0x00, 0x09, 0x00, 0x00, 0x00
        /*0020*/ 	.byte	0x00, 0x00, 0x00, 0x00


//--------------------- .nv.info._ZN7cutlass13device_kernelINS_4gemm6kernel13GemmUniversalIN4cute5tupleIJiiiiEEENS1_10collective13CollectiveMmaINS1_35MainloopSm100TmaUmmaWarpSpecializedILi8ELi2ELi4ENS5_IJNS4_1CILi2EEESB_NSA_ILi1EEEEEEEENS5_IJNSA_ILi256EEENSA_ILi128EEENSA_ILi64EEEEEENS_10bfloat16_tENS5_IJlSC_lEEESJ_SK_NS4_8TiledMMAINS4_8MMA_AtomIJNS4_26SM100_MMA_F16BF16_2x1SM_SSISJ_SJ_fLi256ELi128ELNS4_4UMMA5MajorE0ELSP_0ELNSO_7ScaleInE0ELSQ_0EEEEEENS4_6LayoutINS5_IJSC_SC_SC_EEENS5_IJNSA_ILi0EEESV_SV_EEEEENS5_IJNS4_10UnderscoreESY_SY_EEEEENS4_28SM100_TMA_2SM_LOAD_MULTICASTENS4_14ComposedLayoutINS4_7SwizzleILi3ELi4ELi3EEENS4_18smem_ptr_flag_bitsILi16EEENST_INS5_IJNSA_ILi8EEESH_EEENS5_IJSH_SC_EEEEEEEvNS4_8identityENS4_18SM100_TMA_2SM_LOADES1B_vS1C_EENS_8epilogue10collective18CollectiveEpilogueINS1F_23Sm100TmaWarpSpecializedILi4ELi2ELi32ELb1ELb0EEEJNS5_IJSG_SG_SH_EEENS5_IJNST_ISG_SC_EENST_INSA_ILi32EEESC_EEEEESJ_SK_SJ_SK_NS1F_6fusion15FusionCallbacksIS1J_NS1P_17LinearCombinationISJ_fSJ_fLNS_15FloatRoundStyleE2EEES1K_S1O_JEEENS4_5SM1004TMEM4LOAD26SM100_TMEM_LOAD_32dp32b32xENS4_13SM90_TMA_LOADENS12_INS13_ILi2ELi4ELi3EEES16_NST_INS5_IJS17_S1M_EEENS5_IJS1M_SC_EEEEEEENS4_39AutoVectorizingCopyWithAssumedAlignmentILi128EEENS4_14SM90_TMA_STOREES24_S26_S26_EEEvvEEEEvNT_6ParamsE --------------------------
	.section	.nv.info._ZN7cutlass13device_kernelINS_4gemm6kernel13GemmUniversalIN4cute5tupleIJiiiiEEENS1_10collective13CollectiveMmaINS1_35MainloopSm100TmaUmmaWarpSpecializedILi8ELi2ELi4ENS5_IJNS4_1CILi2EEESB_NSA_ILi1EEEEEEEENS5_IJNSA_ILi256EEENSA_ILi128EEENSA_ILi64EEEEEENS_10bfloat16_tENS5_IJlSC_lEEESJ_SK_NS4_8TiledMMAINS4_8MMA_AtomIJNS4_26SM100_MMA_F16BF16_2x1SM_SSISJ_SJ_fLi256ELi128ELNS4_4UMMA5MajorE0ELSP_0ELNSO_7ScaleInE0ELSQ_0EEEEEENS4_6LayoutINS5_IJSC_SC_SC_EEENS5_IJNSA_ILi0EEESV_SV_EEEEENS5_IJNS4_10UnderscoreESY_SY_EEEEENS4_28SM100_TMA_2SM_LOAD_MULTICASTENS4_14ComposedLayoutINS4_7SwizzleILi3ELi4ELi3EEENS4_18smem_ptr_flag_bitsILi16EEENST_INS5_IJNSA_ILi8EEESH_EEENS5_IJSH_SC_EEEEEEEvNS4_8identityENS4_18SM100_TMA_2SM_LOADES1B_vS1C_EENS_8epilogue10collective18CollectiveEpilogueINS1F_23Sm100TmaWarpSpecializedILi4ELi2ELi32ELb1ELb0EEEJNS5_IJSG_SG_SH_EEENS5_IJNST_ISG_SC_EENST_INSA_ILi32EEESC_EEEEESJ_SK_SJ_SK_NS1F_6fusion15FusionCallbacksIS1J_NS1P_17LinearCombinationISJ_fSJ_fLNS_15FloatRoundStyleE2EEES1K_S1O_JEEENS4_5SM1004TMEM4LOAD26SM100_TMEM_LOAD_32dp32b32xENS4_13SM90_TMA_LOADENS12_INS13_ILi2ELi4ELi3EEES16_NST_INS5_IJS17_S1M_EEENS5_IJS1M_SC_EEEEEEENS4_39AutoVectorizingCopyWithAssumedAlignmentILi128EEENS4_14SM90_TMA_STOREES24_S26_S26_EEEvvEEEEvNT_6ParamsE,"",@"SHT_CUDA_INFO"
	.sectionflags	@""
	.align	4


	//----- nvinfo : EIATTR_CUDA_API_VERSION
	.align		4
        /*0000*/ 	.byte	0x04, 0x37
        /*0002*/ 	.short	(.L_31 - .L_30)
.L_30:
        /*0004*/ 	.word	0x00000082


	//----- nvinfo : EIATTR_KPARAM_INFO
	.align		4
.L_31:
        /*0008*/ 	.byte	0x04, 0x17
        /*000a*/ 	.short	(.L_33 - .L_32)
.L_32:
        /*000c*/ 	.word	0x00000000
        /*0010*/ 	.short	0x0000
        /*0012*/ 	.short	0x0000
        /*0014*/ 	.byte	0x00, 0xf0, 0x01, 0x20


	//----- nvinfo : EIATTR_AT_ENTRY_FRAGMENTS
	.align		4
.L_33:
        /*0018*/ 	.byte	0x04, 0x4f
        /*001a*/ 	.short	(.L_35 - .L_34)


	//   ....[0]....
.L_34:
        /*001c*/ 	.word	0x00000007


	//----- nvinfo : EIATTR_RESERVED_SMEM_USED
	.align		4
.L_35:
        /*0020*/ 	.byte	0x01, 0x41
	.zero		2


	//----- nvinfo : EIATTR_SPARSE_MMA_MASK
	.align		4
        /*0024*/ 	.byte	0x03, 0x50
        /*0026*/ 	.short	0x0000


	//----- nvinfo : EIATTR_TCGEN05_2CTA_USED
	.align		4
        /*0028*/ 	.byte	0x01, 0x52
	.zero		2


	//----- nvinfo : EIATTR_MAXREG_COUNT
	.align		4
        /*002c*/ 	.byte	0x03, 0x1b
        /*002e*/ 	.short	0x00ff


	//----- nvinfo : EIATTR_NUM_BARRIERS
	.align		4
        /*0030*/ 	.byte	0x02, 0x4c
        /*0032*/ 	.byte	0x07
	.zero		1


	//----- nvinfo : EIATTR_EXTERNS
	.align		4
        /*0034*/ 	.byte	0x04, 0x0f
        /*0036*/ 	.short	(.L_37 - .L_36)


	//   ....[0]....
	.align		4
.L_36:
        /*0038*/ 	.word	index@(__assertfail)


	//----- nvinfo : EIATTR_MERCURY_ISA_VERSION
	.align		4
.L_37:
        /*003c*/ 	.byte	0x03, 0x5f
        /*003e*/ 	.short	0x0101


	//----- nvinfo : EIATTR_INT_WARP_WIDE_INSTR_OFFSETS
	.align		4
        /*0040*/ 	.byte	0x04, 0x31
        /*0042*/ 	.short	(.L_39 - .L_38)


	//   ....[0]....
.L_38:
        /*0044*/ 	.word	0x00000e60


	//   ....[1]....
        /*0048*/ 	.word	0x00000f10


	//   ....[2]....
        /*004c*/ 	.word	0x00004670


	//   ....[3]....
        /*0050*/ 	.word	0x00004690


	//   ....[4]....
        /*0054*/ 	.word	0x000046c0


	//   ....[5]....
        /*0058*/ 	.word	0x00005240


	//   ....[6]....
        /*005c*/ 	.word	0x000052b0


	//   ....[7]....
        /*0060*/ 	.word	0x00005380


	//   ....[8]....
        /*0064*/ 	.word	0x00005400


	//   ....[9]....
        /*0068*/ 	.word	0x000054f0


	//   ....[10]....
        /*006c*/ 	.word	0x00005570


	//   ....[11]....
        /*0070*/ 	.word	0x00005650


	//   ....[12]....
        /*0074*/ 	.word	0x00005700


	//----- nvinfo : EIATTR_COOP_GROUP_MASK_REGIDS
	.align		4
.L_39:
        /*0078*/ 	.byte	0x04, 0x29
        /*007a*/ 	.short	(.L_41 - .L_40)


	//   ....[0]....
.L_40:
        /*007c*/ 	.word	0xffffffff


	//   ....[1]....
        /*0080*/ 	.word	0xffffffff


	//   ....[2]....
        /*0084*/ 	.word	0xffffffff


	//   ....[3]....
        /*0088*/ 	.word	0xffffffff


	//   ....[4]....
        /*008c*/ 	.word	0xffffffff


	//   ....[5]....
        /*0090*/ 	.word	0xffffffff


	//   ....[6]....
        /*0094*/ 	.word	0xffffffff


	//   ....[7]....
        /*0098*/ 	.word	0xffffffff


	//   ....[8]....
        /*009c*/ 	.word	0xffffffff


	//   ....[9]....
        /*00a0*/ 	.word	0xffffffff


	//   ....[10]....
        /*00a4*/ 	.word	0xffffffff


	//   ....[11]....
        /*00a8*/ 	.word	0xffffffff


	//   ....[12]....
        /*00ac*/ 	.word	0xffffffff


	//   ....[13]....
        /*00b0*/ 	.word	0xffffffff


	//----- nvinfo : EIATTR_COOP_GROUP_INSTR_OFFSETS
	.align		4
.L_41:
        /*00b4*/ 	.byte	0x04, 0x28
        /*00b6*/ 	.short	(.L_43 - .L_42)


	//   ....[0]....
.L_42:
        /*00b8*/ 	.word	0x000000b0


	//   ....[1]....
        /*00bc*/ 	.word	0x00000520


	//   ....[2]....
        /*00c0*/ 	.word	0x00000770


	//   ....[3]....
        /*00c4*/ 	.word	0x00000910


	//   ....[4]....
        /*00c8*/ 	.word	0x00000a10


	//   ....[5]....
        /*00cc*/ 	.word	0x00000b80


	//   ....[6]....
        /*00d0*/ 	.word	0x00000d20


	//   ....[7]....
        /*00d4*/ 	.word	0x00000f80


	//   ....[8]....
        /*00d8*/ 	.word	0x00002320


	//   ....[9]....
        /*00dc*/ 	.word	0x00003450


	//   ....[10]....
        /*00e0*/ 	.word	0x00003920


	//   ....[11]....
        /*00e4*/ 	.word	0x00003950


	//   ....[12]....
        /*00e8*/ 	.word	0x00004570


	//   ....[13]....
        /*00ec*/ 	.word	0x00004780


	//----- nvinfo : EIATTR_VRC_CTA_INIT_COUNT
	.align		4
.L_43:
        /*00f0*/ 	.byte	0x02, 0x4a
        /*00f2*/ 	.byte	0x80
	.zero		1


	//----- nvinfo : EIATTR_SYSCALL_OFFSETS
	.align		4
        /*00f4*/ 	.byte	0x04, 0x46
        /*00f6*/ 	.short	(.L_45 - .L_44)


	//   ....[0]....
.L_44:
        /*00f8*/ 	.word	0x00006360


	//   ....[1]....
        /*00fc*/ 	.word	0x00006450


	//   ....[2]....
        /*0100*/ 	.word	0x00006bf0


	//   ....[3]....
        /*0104*/ 	.word	0x00007870


	//   ....[4]....
        /*0108*/ 	.word	0x000084d0


	//   ....[5]....
        /*010c*/ 	.word	0x00009120


	//----- nvinfo : EIATTR_MBARRIER_INSTR_OFFSETS
	.align		4
.L_45:
        /*0110*/ 	.byte	0x04, 0x39
        /*0112*/ 	.short	(.L_47 - .L_46)


	//   ....[0]....
.L_46:
        /*0114*/ 	.word	0x00000660
        /*0118*/ 	.word	0x000000ff
        /*011c*/ 	.word	0x00000000
        /*0120*/ 	.short	0x0100
        /*0122*/ 	.byte	0x04
	.zero		1


	//   ....[1]....
        /*0124*/ 	.word	0x00000670
        /*0128*/ 	.word	0x000000ff
        /*012c*/ 	.word	0x00000040
        /*0130*/ 	.short	0x0100
        /*0132*/ 	.byte	0x04
	.zero		1


	//   ....[2]....
        /*0134*/ 	.word	0x00000680
        /*0138*/ 	.word	0x000000ff
        /*013c*/ 	.word	0x00000008
        /*0140*/ 	.short	0x0100
        /*0142*/ 	.byte	0x04
	.zero		1


	//   ....[3]....
        /*0144*/ 	.word	0x00000690
        /*0148*/ 	.word	0x000000ff
        /*014c*/ 	.word	0x00000048
        /*0150*/ 	.short	0x0100
        /*0152*/ 	.byte	0x04
	.zero		1


	//   ....[4]....
        /*0154*/ 	.word	0x000006a0
        /*0158*/ 	.word	0x000000ff
        /*015c*/ 	.word	0x00000010
        /*0160*/ 	.short	0x0100
        /*0162*/ 	.byte	0x04
	.zero		1


	//   ....[5]....
        /*0164*/ 	.word	0x000006b0
        /*0168*/ 	.word	0x000000ff
        /*016c*/ 	.word	0x00000050
        /*0170*/ 	.short	0x0100
        /*0172*/ 	.byte	0x04
	.zero		1


	//   ....[6]....
        /*0174*/ 	.word	0x000006c0
        /*0178*/ 	.word	0x000000ff
        /*017c*/ 	.word	0x00000018
        /*0180*/ 	.short	0x0100
        /*0182*/ 	.byte	0x04
	.zero		1


	//   ....[7]....
        /*0184*/ 	.word	0x000006d0
        /*0188*/ 	.word	0x000000ff
        /*018c*/ 	.word	0x00000058
        /*0190*/ 	.short	0x0100
        /*0192*/ 	.byte	0x04
	.zero		1


	//   ....[8]....
        /*0194*/ 	.word	0x000006e0
        /*0198*/ 	.word	0x000000ff
        /*019c*/ 	.word	0x00000020
        /*01a0*/ 	.short	0x0100
        /*01a2*/ 	.byte	0x04
	.zero		1


	//   ....[9]....
        /*01a4*/ 	.word	0x000006f0
        /*01a8*/ 	.word	0x000000ff
        /*01ac*/ 	.word	0x00000060
        /*01b0*/ 	.short	0x0100
        /*01b2*/ 	.byte	0x04
	.zero		1


	//   ....[10]....
        /*01b4*/ 	.word	0x00000700
        /*01b8*/ 	.word	0x000000ff
        /*01bc*/ 	.word	0x00000028
        /*01c0*/ 	.short	0x0100
        /*01c2*/ 	.byte	0x04
	.zero		1


	//   ....[11]....
        /*01c4*/ 	.word	0x00000710
        /*01c8*/ 	.word	0x000000ff
        /*01cc*/ 	.word	0x00000068
        /*01d0*/ 	.short	0x0100
        /*01d2*/ 	.byte	0x04
	.zero		1


	//   ....[12]....
        /*01d4*/ 	.word	0x00000720
        /*01d8*/ 	.word	0x000000ff
        /*01dc*/ 	.word	0x00000030
        /*01e0*/ 	.short	0x0100
        /*01e2*/ 	.byte	0x04
	.zero		1


	//   ....[13]....
        /*01e4*/ 	.word	0x00000730
        /*01e8*/ 	.word	0x000000ff
        /*01ec*/ 	.word	0x00000070
        /*01f0*/ 	.short	0x0100
        /*01f2*/ 	.byte	0x04
	.zero		1


	//   ....[14]....
        /*01f4*/ 	.word	0x00000740
        /*01f8*/ 	.word	0x000000ff
        /*01fc*/ 	.word	0x00000038
        /*0200*/ 	.short	0x0100
        /*0202*/ 	.byte	0x04
	.zero		1


	//   ....[15]....
        /*0204*/ 	.word	0x00000750
        /*0208*/ 	.word	0x000000ff
        /*020c*/ 	.word	0x00000078
        /*0210*/ 	.short	0x0100
        /*0212*/ 	.byte	0x04
	.zero		1


	//   ....[16]....
        /*0214*/ 	.word	0x00000880
        /*0218*/ 	.word	0x000000ff
        /*021c*/ 	.word	0x00000080
        /*0220*/ 	.short	0x0100
        /*0222*/ 	.byte	0x04
	.zero		1


	//   ....[17]....
        /*0224*/ 	.word	0x00000890
        /*0228*/ 	.word	0x000000ff
        /*022c*/ 	.word	0x000000a0
        /*0230*/ 	.short	0x0100
        /*0232*/ 	.byte	0x04
	.zero		1


	//   ....[18]....
        /*0234*/ 	.word	0x000008a0
        /*0238*/ 	.word	0x000000ff
        /*023c*/ 	.word	0x00000088
        /*0240*/ 	.short	0x0100
        /*0242*/ 	.byte	0x04
	.zero		1


	//   ....[19]....
        /*0244*/ 	.word	0x000008b0
        /*0248*/ 	.word	0x000000ff
        /*024c*/ 	.word	0x000000a8
        /*0250*/ 	.short	0x0100
        /*0252*/ 	.byte	0x04
	.zero		1


	//   ....[20]....
        /*0254*/ 	.word	0x000008c0
        /*0258*/ 	.word	0x000000ff
        /*025c*/ 	.word	0x00000090
        /*0260*/ 	.short	0x0100
        /*0262*/ 	.byte	0x04
	.zero		1


	//   ....[21]....
        /*0264*/ 	.word	0x000008d0
        /*0268*/ 	.word	0x000000ff
        /*026c*/ 	.word	0x000000b0
        /*0270*/ 	.short	0x0100
        /*0272*/ 	.byte	0x04
	.zero		1


	//   ....[22]....
        /*0274*/ 	.word	0x000008e0
        /*0278*/ 	.word	0x000000ff
        /*027c*/ 	.word	0x00000098
        /*0280*/ 	.short	0x0100
        /*0282*/ 	.byte	0x04
	.zero		1


	//   ....[23]....
        /*0284*/ 	.word	0x000008f0
        /*0288*/ 	.word	0x000000ff
        /*028c*/ 	.word	0x000000b8
        /*0290*/ 	.short	0x0100
        /*0292*/ 	.byte	0x04
	.zero		1


	//   ....[24]....
        /*0294*/ 	.word	0x000009e0
        /*0298*/ 	.word	0x000000ff
        /*029c*/ 	.word	0x000000c0
        /*02a0*/ 	.short	0x0100
        /*02a2*/ 	.byte	0x06
	.zero		1


	//   ....[25]....
        /*02a4*/ 	.word	0x000009f0
        /*02a8*/ 	.word	0x000000ff
        /*02ac*/ 	.word	0x000000c8
        /*02b0*/ 	.short	0x0100
        /*02b2*/ 	.byte	0x06
	.zero		1


	//   ....[26]....
        /*02b4*/ 	.word	0x00000b30
        /*02b8*/ 	.word	0x000000ff
        /*02bc*/ 	.word	0x000000d0
        /*02c0*/ 	.short	0x0100
        /*02c2*/ 	.byte	0x06
	.zero		1


	//   ....[27]....
        /*02c4*/ 	.word	0x00000b40
        /*02c8*/ 	.word	0x000000ff
        /*02cc*/ 	.word	0x000000e0
        /*02d0*/ 	.short	0x0100
        /*02d2*/ 	.byte	0x06
	.zero		1


	//   ....[28]....
        /*02d4*/ 	.word	0x00000b50
        /*02d8*/ 	.word	0x000000ff
        /*02dc*/ 	.word	0x000000d8
        /*02e0*/ 	.short	0x0100
        /*02e2*/ 	.byte	0x06
	.zero		1


	//   ....[29]....
        /*02e4*/ 	.word	0x00000b60
        /*02e8*/ 	.word	0x000000ff
        /*02ec*/ 	.word	0x000000e8
        /*02f0*/ 	.short	0x0100
        /*02f2*/ 	.byte	0x06
	.zero		1


	//   ....[30]....
        /*02f4*/ 	.word	0x00000c90
        /*02f8*/ 	.word	0x000000ff
        /*02fc*/ 	.word	0x000000f0
        /*0300*/ 	.short	0x0100
        /*0302*/ 	.byte	0x04
	.zero		1


	//   ....[31]....
        /*0304*/ 	.word	0x00000ca0
        /*0308*/ 	.word	0x000000ff
        /*030c*/ 	.word	0x00000110
        /*0310*/ 	.short	0x0100
        /*0312*/ 	.byte	0x04
	.zero		1


	//   ....[32]....
        /*0314*/ 	.word	0x00000cb0
        /*0318*/ 	.word	0x000000ff
        /*031c*/ 	.word	0x000000f8
        /*0320*/ 	.short	0x0100
        /*0322*/ 	.byte	0x04
	.zero		1


	//   ....[33]....
        /*0324*/ 	.word	0x00000cc0
        /*0328*/ 	.word	0x000000ff
        /*032c*/ 	.word	0x00000118
        /*0330*/ 	.short	0x0100
        /*0332*/ 	.byte	0x04
	.zero		1


	//   ....[34]....
        /*0334*/ 	.word	0x00000cd0
        /*0338*/ 	.word	0x000000ff
        /*033c*/ 	.word	0x00000100
        /*0340*/ 	.short	0x0100
        /*0342*/ 	.byte	0x04
	.zero		1


	//   ....[35]....
        /*0344*/ 	.word	0x00000ce0
        /*0348*/ 	.word	0x000000ff
        /*034c*/ 	.word	0x00000120
        /*0350*/ 	.short	0x0100
        /*0352*/ 	.byte	0x04
	.zero		1


	//   ....[36]....
        /*0354*/ 	.word	0x00000cf0
        /*0358*/ 	.word	0x000000ff
        /*035c*/ 	.word	0x00000108
        /*0360*/ 	.short	0x0100
        /*0362*/ 	.byte	0x04
	.zero		1


	//   ....[37]....
        /*0364*/ 	.word	0x00000d00
        /*0368*/ 	.word	0x000000ff
        /*036c*/ 	.word	0x00000128
        /*0370*/ 	.short	0x0100
        /*0372*/ 	.byte	0x04
	.zero		1


	//   ....[38]....
        /*0374*/ 	.word	0x00000e00
        /*0378*/ 	.word	0x000000ff
        /*037c*/ 	.word	0x00000130
        /*0380*/ 	.short	0x0100
        /*0382*/ 	.byte	0x04
	.zero		1


	//   ....[39]....
        /*0384*/ 	.word	0x00000e10
        /*0388*/ 	.word	0x000000ff
        /*038c*/ 	.word	0x00000140
        /*0390*/ 	.short	0x0100
        /*0392*/ 	.byte	0x04
	.zero		1


	//   ....[40]....
        /*0394*/ 	.word	0x00000e20
        /*0398*/ 	.word	0x000000ff
        /*039c*/ 	.word	0x00000138
        /*03a0*/ 	.short	0x0100
        /*03a2*/ 	.byte	0x04
	.zero		1


	//   ....[41]....
        /*03a4*/ 	.word	0x00000e30
        /*03a8*/ 	.word	0x000000ff
        /*03ac*/ 	.word	0x00000148
        /*03b0*/ 	.short	0x0100
        /*03b2*/ 	.byte	0x04
	.zero		1


	//   ....[42]....
        /*03b4*/ 	.word	0x00000f30
        /*03b8*/ 	.word	0x000000ff
        /*03bc*/ 	.word	0x00000150
        /*03c0*/ 	.short	0x0100
        /*03c2*/ 	.byte	0x06
	.zero		1


	//   ....[43]....
        /*03c4*/ 	.word	0x00001b60
        /*03c8*/ 	.word	0x00000000
        /*03cc*/ 	.word	0x00000140
        /*03d0*/ 	.short	0x010a
        /*03d2*/ 	.byte	0xff
	.zero		1


	//   ....[44]....
        /*03d4*/ 	.word	0x00001b80
        /*03d8*/ 	.word	0x00000000
        /*03dc*/ 	.word	0x00000130
        /*03e0*/ 	.short	0x0101
        /*03e2*/ 	.byte	0xff
	.zero		1


	//   ....[45]....
        /*03e4*/ 	.word	0x00001c30
        /*03e8*/ 	.word	0x000000ff
        /*03ec*/ 	.word	0x00000040
        /*03f0*/ 	.short	0x010a
        /*03f2*/ 	.byte	0x04
	.zero		1


	//   ....[46]....
        /*03f4*/ 	.word	0x00001d00
        /*03f8*/ 	.word	0x000000ff
        /*03fc*/ 	.word	0x00000040
        /*0400*/ 	.short	0x010a
        /*0402*/ 	.byte	0x21
	.zero		1


	//   ....[47]....
        /*0404*/ 	.word	0x00001eb0
        /*0408*/ 	.word	0x000000ff
        /*040c*/ 	.word	0x00000040
        /*0410*/ 	.short	0x010a
        /*0412*/ 	.byte	0x05
	.zero		1


	//   ....[48]....
        /*0414*/ 	.word	0x00001fd0
        /*0418*/ 	.word	0x000000ff
        /*041c*/ 	.word	0x000000c8
        /*0420*/ 	.short	0x0101
        /*0422*/ 	.byte	0x0d
	.zero		1


	//   ....[49]....
        /*0424*/ 	.word	0x00001ff0
        /*0428*/ 	.word	0x000000ff
        /*042c*/ 	.word	0x00000040
        /*0430*/ 	.short	0x010a
        /*0432*/ 	.byte	0x04
	.zero		1


	//   ....[50]....
        /*0434*/ 	.word	0x00002070
        /*0438*/ 	.word	0x000000ff
        /*043c*/ 	.word	0x00000040
        /*0440*/ 	.short	0x010a
        /*0442*/ 	.byte	0x11
	.zero		1


	//   ....[51]....
        /*0444*/ 	.word	0x00002210
        /*0448*/ 	.word	0x000000ff
        /*044c*/ 	.word	0x00000040
        /*0450*/ 	.short	0x010a
        /*0452*/ 	.byte	0x05
	.zero		1


	//   ....[52]....
        /*0454*/ 	.word	0x00002350
        /*0458*/ 	.word	0x00000003
        /*045c*/ 	.word	0x000000d0
        /*0460*/ 	.short	0x010a
        /*0462*/ 	.byte	0xff
	.zero		1


	//   ....[53]....
        /*0464*/ 	.word	0x000024a0
        /*0468*/ 	.word	0x00000000
        /*046c*/ 	.word	0x00000000
        /*0470*/ 	.short	0x0101
        /*0472*/ 	.byte	0xff
	.zero		1


	//   ....[54]....
        /*0474*/ 	.word	0x00002a60
        /*0478*/ 	.word	0x000000ff
        /*047c*/ 	.word	0x00000000
        /*0480*/ 	.short	0x010a
        /*0482*/ 	.byte	0x04
	.zero		1


	//   ....[55]....
        /*0484*/ 	.word	0x00002af0
        /*0488*/ 	.word	0x000000ff
        /*048c*/ 	.word	0x00000000
        /*0490*/ 	.short	0x010a
        /*0492*/ 	.byte	0x05
	.zero		1


	//   ....[56]....
        /*0494*/ 	.word	0x00002b80
        /*0498*/ 	.word	0x000000ff
        /*049c*/ 	.word	0x00000000
        /*04a0*/ 	.short	0x010a
        /*04a2*/ 	.byte	0x05
	.zero		1


	//   ....[57]....
        /*04a4*/ 	.word	0x00002c10
        /*04a8*/ 	.word	0x000000ff
        /*04ac*/ 	.word	0x00000000
        /*04b0*/ 	.short	0x010a
        /*04b2*/ 	.byte	0x05
	.zero		1


	//   ....[58]....
        /*04b4*/ 	.word	0x00002ca0
        /*04b8*/ 	.word	0x000000ff
        /*04bc*/ 	.word	0x00000000
        /*04c0*/ 	.short	0x010a
        /*04c2*/ 	.byte	0x05
	.zero		1


	//   ....[59]....
        /*04c4*/ 	.word	0x00002d30
        /*04c8*/ 	.word	0x000000ff
        /*04cc*/ 	.word	0x00000000
        /*04d0*/ 	.short	0x010a
        /*04d2*/ 	.byte	0x05
	.zero		1


	//   ....[60]....
        /*04d4*/ 	.word	0x00002dc0
        /*04d8*/ 	.word	0x000000ff
        /*04dc*/ 	.word	0x00000000
        /*04e0*/ 	.short	0x010a
        /*04e2*/ 	.byte	0x05
	.zero		1


	//   ....[61]....
        /*04e4*/ 	.word	0x00002e60
        /*04e8*/ 	.word	0x00000000
        /*04ec*/ 	.word	0x00000000
        /*04f0*/ 	.short	0x010a
        /*04f2*/ 	.byte	0xff
	.zero		1


	//   ....[62]....
        /*04f4*/ 	.word	0x00002fa0
        /*04f8*/ 	.word	0x00000000
        /*04fc*/ 	.word	0x00000130
        /*0500*/ 	.short	0x010a
        /*0502*/ 	.byte	0xff
	.zero		1


	//   ....[63]....
        /*0504*/ 	.word	0x00003010
        /*0508*/ 	.word	0x00000004
        /*050c*/ 	.word	0x00000000
        /*0510*/ 	.short	0x0101
        /*0512*/ 	.byte	0xff
	.zero		1


	//   ....[64]....
        /*0514*/ 	.word	0x00003030
        /*0518*/ 	.word	0x000000ff
        /*051c*/ 	.word	0x000000e0
        /*0520*/ 	.short	0x010a
        /*0522*/ 	.byte	0x04
	.zero		1


	//   ....[65]....
        /*0524*/ 	.word	0x00003150
        /*0528*/ 	.word	0x00000000
        /*052c*/ 	.word	0x000000d0
        /*0530*/ 	.short	0x010a
        /*0532*/ 	.byte	0xff
	.zero		1


	//   ....[66]....
        /*0534*/ 	.word	0x00003250
        /*0538*/ 	.word	0x00000000
        /*053c*/ 	.word	0x00000000
        /*0540*/ 	.short	0x0101
        /*0542*/ 	.byte	0xff
	.zero		1


	//   ....[67]....
        /*0544*/ 	.word	0x000032e0
        /*0548*/ 	.word	0x000000ff
        /*054c*/ 	.word	0x000000e0
        /*0550*/ 	.short	0x0106
        /*0552*/ 	.byte	0x04
	.zero		1


	//   ....[68]....
        /*0554*/ 	.word	0x00003300
        /*0558*/ 	.word	0x000000ff
        /*055c*/ 	.word	0x000000e0
        /*0560*/ 	.short	0x010a
        /*0562*/ 	.byte	0x04
	.zero		1


	//   ....[69]....
        /*0564*/ 	.word	0x00003390
        /*0568*/ 	.word	0x000000ff
        /*056c*/ 	.word	0x000000e0
        /*0570*/ 	.short	0x0106
        /*0572*/ 	.byte	0x07
	.zero		1


	//   ....[70]....
        /*0574*/ 	.word	0x000033d0
        /*0578*/ 	.word	0x00000000
        /*057c*/ 	.word	0x000000e0
        /*0580*/ 	.short	0x010a
        /*0582*/ 	.byte	0xff
	.zero		1


	//   ....[71]....
        /*0584*/ 	.word	0x00003620
        /*0588*/ 	.word	0x000000ff
        /*058c*/ 	.word	0x00000008
        /*0590*/ 	.short	0x010a
        /*0592*/ 	.byte	0x05
	.zero		1


	//   ....[72]....
        /*0594*/ 	.word	0x00003640
        /*0598*/ 	.word	0x000000ff
        /*059c*/ 	.word	0x00000008
        /*05a0*/ 	.short	0x010a
        /*05a2*/ 	.byte	0x05
	.zero		1


	//   ....[73]....
        /*05a4*/ 	.word	0x000037d0
        /*05a8*/ 	.word	0x000000ff
        /*05ac*/ 	.word	0x00000008
        /*05b0*/ 	.short	0x010a
        /*05b2*/ 	.byte	0x05
	.zero		1


	//   ....[74]....
        /*05b4*/ 	.word	0x000037f0
        /*05b8*/ 	.word	0x000000ff
        /*05bc*/ 	.word	0x00000008
        /*05c0*/ 	.short	0x010a
        /*05c2*/ 	.byte	0x05
	.zero		1


	//   ....[75]....
        /*05c4*/ 	.word	0x000038b0
        /*05c8*/ 	.word	0x000000ff
        /*05cc*/ 	.word	0x00000000
        /*05d0*/ 	.short	0x0101
        /*05d2*/ 	.byte	0x04
	.zero		1


	//   ....[76]....
        /*05d4*/ 	.word	0x00003bf0
        /*05d8*/ 	.word	0x00000000
        /*05dc*/ 	.word	0x000000d0
        /*05e0*/ 	.short	0x010a
        /*05e2*/ 	.byte	0xff
	.zero		1


	//   ....[77]....
        /*05e4*/ 	.word	0x00003cb0
        /*05e8*/ 	.word	0x00000000
        /*05ec*/ 	.word	0x00000000
        /*05f0*/ 	.short	0x0101
        /*05f2*/ 	.byte	0xff
	.zero		1


	//   ....[78]....
        /*05f4*/ 	.word	0x00003d70
        /*05f8*/ 	.word	0x000000ff
        /*05fc*/ 	.word	0x00000000
        /*0600*/ 	.short	0x010a
        /*0602*/ 	.byte	0x04
	.zero		1


	//   ....[79]....
        /*0604*/ 	.word	0x00003d80
        /*0608*/ 	.word	0x000000ff
        /*060c*/ 	.word	0x00000110
        /*0610*/ 	.short	0x010a
        /*0612*/ 	.byte	0x1f
	.zero		1


	//   ....[80]....
        /*0614*/ 	.word	0x00003e30
        /*0618*/ 	.word	0x000000ff
        /*061c*/ 	.word	0x00000000
        /*0620*/ 	.short	0x010a
        /*0622*/ 	.byte	0x05
	.zero		1


	//   ....[81]....
        /*0624*/ 	.word	0x00003f60
        /*0628*/ 	.word	0x000000ff
        /*062c*/ 	.word	0x00000000
        /*0630*/ 	.short	0x010a
        /*0632*/ 	.byte	0x04
	.zero		1


	//   ....[82]....
        /*0634*/ 	.word	0x00004260
        /*0638*/ 	.word	0x000000ff
        /*063c*/ 	.word	0x00000000
        /*0640*/ 	.short	0x010a
        /*0642*/ 	.byte	0x04
	.zero		1


	//   ....[83]....
        /*0644*/ 	.word	0x000042f0
        /*0648*/ 	.word	0x000000ff
        /*064c*/ 	.word	0x00000000
        /*0650*/ 	.short	0x010a
        /*0652*/ 	.byte	0x05
	.zero		1


	//   ....[84]....
        /*0654*/ 	.word	0x00004380
        /*0658*/ 	.word	0x000000ff
        /*065c*/ 	.word	0x00000000
        /*0660*/ 	.short	0x010a
        /*0662*/ 	.byte	0x05
	.zero		1


	//   ....[85]....
        /*0664*/ 	.word	0x00004420
        /*0668*/ 	.word	0x00000000
        /*066c*/ 	.word	0x00000000
        /*0670*/ 	.short	0x010a
        /*0672*/ 	.byte	0xff
	.zero		1


	//   ....[86]....
        /*0674*/ 	.word	0x00004460
        /*0678*/ 	.word	0x00000000
        /*067c*/ 	.word	0x00000000
        /*0680*/ 	.short	0x010a
        /*0682*/ 	.byte	0xff
	.zero		1


	//   ....[87]....
        /*0684*/ 	.word	0x000044d0
        /*0688*/ 	.word	0x000000ff
        /*068c*/ 	.word	0x00000000
        /*0690*/ 	.short	0x0101
        /*0692*/ 	.byte	0x04
	.zero		1


	//   ....[88]....
        /*0694*/ 	.word	0x00004510
        /*0698*/ 	.word	0x000000ff
        /*069c*/ 	.word	0x00000150
        /*06a0*/ 	.short	0x010a
        /*06a2*/ 	.byte	0x1a
	.zero		1


	//   ....[89]....
        /*06a4*/ 	.word	0x00004560
        /*06a8*/ 	.word	0x000000ff
        /*06ac*/ 	.word	0x00000000
        /*06b0*/ 	.short	0x0101
        /*06b2*/ 	.byte	0x04
	.zero		1


	//   ....[90]....
        /*06b4*/ 	.word	0x00004a40
        /*06b8*/ 	.word	0x0000000c
        /*06bc*/ 	.word	0x000000d0
        /*06c0*/ 	.short	0x010a
        /*06c2*/ 	.byte	0xff
	.zero		1


	//   ....[91]....
        /*06c4*/ 	.word	0x00004bb0
        /*06c8*/ 	.word	0x00000000
        /*06cc*/ 	.word	0x00000000
        /*06d0*/ 	.short	0x0101
        /*06d2*/ 	.byte	0xff
	.zero		1


	//   ....[92]....
        /*06d4*/ 	.word	0x00005040
        /*06d8*/ 	.word	0x000000ff
        /*06dc*/ 	.word	0x000000c8
        /*06e0*/ 	.short	0x010a
        /*06e2*/ 	.byte	0x15
	.zero		1


	//   ....[93]....
        /*06e4*/ 	.word	0x000051c0
        /*06e8*/ 	.word	0x000000ff
        /*06ec*/ 	.word	0x000000a0
        /*06f0*/ 	.short	0x010a
        /*06f2*/ 	.byte	0x15
	.zero		1


	//   ....[94]....
        /*06f4*/ 	.word	0x00005330
        /*06f8*/ 	.word	0x000000ff
        /*06fc*/ 	.word	0x00000080
        /*0700*/ 	.short	0x010b
        /*0702*/ 	.byte	0x15
	.zero		1


	//   ....[95]....
        /*0704*/ 	.word	0x00005340
        /*0708*/ 	.word	0x000000ff
        /*070c*/ 	.word	0x00000000
        /*0710*/ 	.short	0x0101
        /*0712*/ 	.byte	0x28
	.zero		1


	//   ....[96]....
        /*0714*/ 	.word	0x00005350
        /*0718*/ 	.word	0x000000ff
        /*071c*/ 	.word	0x000000a8
        /*0720*/ 	.short	0x010a
        /*0722*/ 	.byte	0x15
	.zero		1


	//   ....[97]....
        /*0724*/ 	.word	0x000054a0
        /*0728*/ 	.word	0x000000ff
        /*072c*/ 	.word	0x00000088
        /*0730*/ 	.short	0x010b
        /*0732*/ 	.byte	0x15
	.zero		1


	//   ....[98]....
        /*0734*/ 	.word	0x000054b0
        /*0738*/ 	.word	0x000000ff
        /*073c*/ 	.word	0x00000000
        /*0740*/ 	.short	0x0101
        /*0742*/ 	.byte	0x27
	.zero		1


	//   ....[99]....
        /*0744*/ 	.word	0x000054c0
        /*0748*/ 	.word	0x000000ff
        /*074c*/ 	.word	0x000000b0
        /*0750*/ 	.short	0x010a
        /*0752*/ 	.byte	0x15
	.zero		1


	//   ....[100]....
        /*0754*/ 	.word	0x00005600
        /*0758*/ 	.word	0x000000ff
        /*075c*/ 	.word	0x00000090
        /*0760*/ 	.short	0x010b
        /*0762*/ 	.byte	0x15
	.zero		1


	//   ....[101]....
        /*0764*/ 	.word	0x00005610
        /*0768*/ 	.word	0x000000ff
        /*076c*/ 	.word	0x00000000
        /*0770*/ 	.short	0x0101
        /*0772*/ 	.byte	0x26
	.zero		1


	//   ....[102]....
        /*0774*/ 	.word	0x00005620
        /*0778*/ 	.word	0x000000ff
        /*077c*/ 	.word	0x000000b8
        /*0780*/ 	.short	0x010a
        /*0782*/ 	.byte	0x15
	.zero		1


	//   ....[103]....
        /*0784*/ 	.word	0x00005820
        /*0788*/ 	.word	0x000000ff
        /*078c*/ 	.word	0x00000098
        /*0790*/ 	.short	0x010b
        /*0792*/ 	.byte	0x15
	.zero		1


	//   ....[104]....
        /*0794*/ 	.word	0x00005830
        /*0798*/ 	.word	0x000000ff
        /*079c*/ 	.word	0x00000000
        /*07a0*/ 	.short	0x0101
        /*07a2*/ 	.byte	0x25
	.zero		1


	//   ....[105]....
        /*07a4*/ 	.word	0x00005860
        /*07a8*/ 	.word	0x000000ff
        /*07ac*/ 	.word	0x000000a0
        /*07b0*/ 	.short	0x010a
        /*07b2*/ 	.byte	0x15
	.zero		1


	//   ....[106]....
        /*07b4*/ 	.word	0x00005880
        /*07b8*/ 	.word	0x000000ff
        /*07bc*/ 	.word	0x000000a8
        /*07c0*/ 	.short	0x010a
        /*07c2*/ 	.byte	0x15
	.zero		1


	//   ....[107]....
        /*07c4*/ 	.word	0x000058a0
        /*07c8*/ 	.word	0x000000ff
        /*07cc*/ 	.word	0x000000b0
        /*07d0*/ 	.short	0x010a
        /*07d2*/ 	.byte	0x15
	.zero		1


	//   ....[108]....
        /*07d4*/ 	.word	0x000058e0
        /*07d8*/ 	.word	0x00000000
        /*07dc*/ 	.word	0x000000b8
        /*07e0*/ 	.short	0x010a
        /*07e2*/ 	.byte	0xff
	.zero		1


	//   ....[109]....
        /*07e4*/ 	.word	0x00005bf0
        /*07e8*/ 	.word	0x00000003
        /*07ec*/ 	.word	0x000000d0
        /*07f0*/ 	.short	0x010a
        /*07f2*/ 	.byte	0xff
	.zero		1


	//   ....[110]....
        /*07f4*/ 	.word	0x00005d70
        /*07f8*/ 	.word	0x00000000
        /*07fc*/ 	.word	0x00000000
        /*0800*/ 	.short	0x0101
        /*0802*/ 	.byte	0xff
	.zero		1


	//   ....[111]....
        /*0804*/ 	.word	0x000068b0
        /*0808*/ 	.word	0x000000ff
        /*080c*/ 	.word	0x00000080
        /*0810*/ 	.short	0x010a
        /*0812*/ 	.byte	0x2c
	.zero		1


	//   ....[112]....
        /*0814*/ 	.word	0x000068f0
        /*0818*/ 	.word	0x00000062
        /*081c*/ 	.word	0x000000f0
        /*0820*/ 	.short	0x010a
        /*0822*/ 	.byte	0xff
	.zero		1


	//   ....[113]....
        /*0824*/ 	.word	0x000069e0
        /*0828*/ 	.word	0x000000ff
        /*082c*/ 	.word	0x00000080
        /*0830*/ 	.short	0x010a
        /*0832*/ 	.byte	0x2c
	.zero		1


	//   ....[114]....
        /*0834*/ 	.word	0x00006ad0
        /*0838*/ 	.word	0x00000062
        /*083c*/ 	.word	0x000000f0
        /*0840*/ 	.short	0x010a
        /*0842*/ 	.byte	0xff
	.zero		1


	//   ....[115]....
        /*0844*/ 	.word	0x000075a0
        /*0848*/ 	.word	0x00000000
        /*084c*/ 	.word	0x00000000
        /*0850*/ 	.short	0x0101
        /*0852*/ 	.byte	0xff
	.zero		1


	//   ....[116]....
        /*0854*/ 	.word	0x000075b0
        /*0858*/ 	.word	0x00000003
        /*085c*/ 	.word	0x00000080
        /*0860*/ 	.short	0x010a
        /*0862*/ 	.byte	0xff
	.zero		1


	//   ....[117]....
        /*0864*/ 	.word	0x00007690
        /*0868*/ 	.word	0x00000003
        /*086c*/ 	.word	0x00000080
        /*0870*/ 	.short	0x010a
        /*0872*/ 	.byte	0xff
	.zero		1


	//   ....[118]....
        /*0874*/ 	.word	0x00008200
        /*0878*/ 	.word	0x00000068
        /*087c*/ 	.word	0x00000000
        /*0880*/ 	.short	0x0101
        /*0882*/ 	.byte	0xff
	.zero		1


	//   ....[119]....
        /*0884*/ 	.word	0x00008220
        /*0888*/ 	.word	0x0000003e
        /*088c*/ 	.word	0x00000080
        /*0890*/ 	.short	0x010a
        /*0892*/ 	.byte	0xff
	.zero		1


	//   ....[120]....
        /*0894*/ 	.word	0x000082f0
        /*0898*/ 	.word	0x0000003e
        /*089c*/ 	.word	0x00000080
        /*08a0*/ 	.short	0x010a
        /*08a2*/ 	.byte	0xff
	.zero		1


	//   ....[121]....
        /*08a4*/ 	.word	0x00008e50
        /*08a8*/ 	.word	0x0000003e
        /*08ac*/ 	.word	0x00000000
        /*08b0*/ 	.short	0x0101
        /*08b2*/ 	.byte	0xff
	.zero		1


	//   ....[122]....
        /*08b4*/ 	.word	0x00008e70
        /*08b8*/ 	.word	0x0000003d
        /*08bc*/ 	.word	0x00000080
        /*08c0*/ 	.short	0x010a
        /*08c2*/ 	.byte	0xff
	.zero		1


	//   ....[123]....
        /*08c4*/ 	.word	0x00008f40
        /*08c8*/ 	.word	0x0000003d
        /*08cc*/ 	.word	0x00000080
        /*08d0*/ 	.short	0x010a
        /*08d2*/ 	.byte	0xff
	.zero		1


	//   ....[124]....
        /*08d4*/ 	.word	0x00009330
        /*08d8*/ 	.word	0x00000062
        /*08dc*/ 	.word	0x00000000
        /*08e0*/ 	.short	0x0101
        /*08e2*/ 	.byte	0xff
	.zero		1


	//   ....[125]....
        /*08e4*/ 	.word	0x00009af0
        /*08e8*/ 	.word	0x00000002
        /*08ec*/ 	.word	0x00000000
        /*08f0*/ 	.short	0x0101
        /*08f2*/ 	.byte	0xff
	.zero		1


	//   ....[126]....
        /*08f4*/ 	.word	0x00009da0
        /*08f8*/ 	.word	0x000000ff
        /*08fc*/ 	.word	0x00000000
        /*0900*/ 	.short	0x0101
        /*0902*/ 	.byte	0x04
	.zero		1


	//   ....[127]....
        /*0904*/ 	.word	0x00009dc0
        /*0908*/ 	.word	0x00000000
        /*090c*/ 	.word	0x00000140
        /*0910*/ 	.short	0x010a
        /*0912*/ 	.byte	0xff
	.zero		1


	//   ....[128]....
        /*0914*/ 	.word	0x00009e20
        /*0918*/ 	.word	0x00000000
        /*091c*/ 	.word	0x00000040
        /*0920*/ 	.short	0x010a
        /*0922*/ 	.byte	0xff
	.zero		1


	//   ....[129]....
        /*0924*/ 	.word	0x00009e80
        /*0928*/ 	.word	0x00000000
        /*092c*/ 	.word	0x00000040
        /*0930*/ 	.short	0x010a
        /*0932*/ 	.byte	0xff
	.zero		1


	//   ....[130]....
        /*0934*/ 	.word	0x00009ed0
        /*0938*/ 	.word	0x00000003
        /*093c*/ 	.word	0x000000d0
        /*0940*/ 	.short	0x010a
        /*0942*/ 	.byte	0xff
	.zero		1


	//   ....[131]....
        /*0944*/ 	.word	0x00009f30
        /*0948*/ 	.word	0x00000000
        /*094c*/ 	.word	0x00000000
        /*0950*/ 	.short	0x010a
        /*0952*/ 	.byte	0xff
	.zero		1


	//   ....[132]....
        /*0954*/ 	.word	0x00009f90
        /*0958*/ 	.word	0x00000000
        /*095c*/ 	.word	0x00000000
        /*0960*/ 	.short	0x010a
        /*0962*/ 	.byte	0xff
	.zero		1


	//   ....[133]....
        /*0964*/ 	.word	0x00009ff0
        /*0968*/ 	.word	0x00000000
        /*096c*/ 	.word	0x00000000
        /*0970*/ 	.short	0x010a
        /*0972*/ 	.byte	0xff
	.zero		1


	//   ....[134]....
        /*0974*/ 	.word	0x0000a050
        /*0978*/ 	.word	0x00000000
        /*097c*/ 	.word	0x00000000
        /*0980*/ 	.short	0x010a
        /*0982*/ 	.byte	0xff
	.zero		1


	//   ....[135]....
        /*0984*/ 	.word	0x0000a0b0
        /*0988*/ 	.word	0x00000000
        /*098c*/ 	.word	0x00000000
        /*0990*/ 	.short	0x010a
        /*0992*/ 	.byte	0xff
	.zero		1


	//   ....[136]....
        /*0994*/ 	.word	0x0000a110
        /*0998*/ 	.word	0x00000000
        /*099c*/ 	.word	0x00000000
        /*09a0*/ 	.short	0x010a
        /*09a2*/ 	.byte	0xff
	.zero		1


	//   ....[137]....
        /*09a4*/ 	.word	0x0000a170
        /*09a8*/ 	.word	0x00000000
        /*09ac*/ 	.word	0x00000000
        /*09b0*/ 	.short	0x010a
        /*09b2*/ 	.byte	0xff
	.zero		1


	//   ....[138]....
        /*09b4*/ 	.word	0x0000a1c0
        /*09b8*/ 	.word	0x00000000
        /*09bc*/ 	.word	0x00000130
        /*09c0*/ 	.short	0x010a
        /*09c2*/ 	.byte	0xff
	.zero		1


	//   ....[139]....
        /*09c4*/ 	.word	0x0000a220
        /*09c8*/ 	.word	0x00000000
        /*09cc*/ 	.word	0x000000e0
        /*09d0*/ 	.short	0x010a
        /*09d2*/ 	.byte	0xff
	.zero		1


	//   ....[140]....
        /*09d4*/ 	.word	0x0000a270
        /*09d8*/ 	.word	0x00000000
        /*09dc*/ 	.word	0x000000d0
        /*09e0*/ 	.short	0x010a
        /*09e2*/ 	.byte	0xff
	.zero		1


	//   ....[141]....
        /*09e4*/ 	.word	0x0000a2d0
        /*09e8*/ 	.word	0x00000000
        /*09ec*/ 	.word	0x000000e0
        /*09f0*/ 	.short	0x010a
        /*09f2*/ 	.byte	0xff
	.zero		1


	//   ....[142]....
        /*09f4*/ 	.word	0x0000a330
        /*09f8*/ 	.word	0x00000005
        /*09fc*/ 	.word	0x00000008
        /*0a00*/ 	.short	0x010a
        /*0a02*/ 	.byte	0xff
	.zero		1


	//   ....[143]....
        /*0a04*/ 	.word	0x0000a420
        /*0a08*/ 	.word	0x00000003
        /*0a0c*/ 	.word	0x00000008
        /*0a10*/ 	.short	0x010a
        /*0a12*/ 	.byte	0xff
	.zero		1


	//   ....[144]....
        /*0a14*/ 	.word	0x0000a470
        /*0a18*/ 	.word	0x00000000
        /*0a1c*/ 	.word	0x000000d0
        /*0a20*/ 	.short	0x010a
        /*0a22*/ 	.byte	0xff
	.zero		1


	//   ....[145]....
        /*0a24*/ 	.word	0x0000a4d0
        /*0a28*/ 	.word	0x00000000
        /*0a2c*/ 	.word	0x00000110
        /*0a30*/ 	.short	0x010a
        /*0a32*/ 	.byte	0xff
	.zero		1


	//   ....[146]....
        /*0a34*/ 	.word	0x0000a530
        /*0a38*/ 	.word	0x00000000
        /*0a3c*/ 	.word	0x00000000
        /*0a40*/ 	.short	0x010a
        /*0a42*/ 	.byte	0xff
	.zero		1


	//   ....[147]....
        /*0a44*/ 	.word	0x0000a590
        /*0a48*/ 	.word	0x00000000
        /*0a4c*/ 	.word	0x00000000
        /*0a50*/ 	.short	0x010a
        /*0a52*/ 	.byte	0xff
	.zero		1


	//   ....[148]....
        /*0a54*/ 	.word	0x0000a5f0
        /*0a58*/ 	.word	0x00000000
        /*0a5c*/ 	.word	0x00000000
        /*0a60*/ 	.short	0x010a
        /*0a62*/ 	.byte	0xff
	.zero		1


	//   ....[149]....
        /*0a64*/ 	.word	0x0000a650
        /*0a68*/ 	.word	0x00000000
        /*0a6c*/ 	.word	0x00000000
        /*0a70*/ 	.short	0x010a
        /*0a72*/ 	.byte	0xff
	.zero		1


	//   ....[150]....
        /*0a74*/ 	.word	0x0000a6b0
        /*0a78*/ 	.word	0x00000000
        /*0a7c*/ 	.word	0x00000150
        /*0a80*/ 	.short	0x010a
        /*0a82*/ 	.byte	0xff
	.zero		1


	//   ....[151]....
        /*0a84*/ 	.word	0x0000a700
        /*0a88*/ 	.word	0x0000000c
        /*0a8c*/ 	.word	0x000000d0
        /*0a90*/ 	.short	0x010a
        /*0a92*/ 	.byte	0xff
	.zero		1


	//   ....[152]....
        /*0a94*/ 	.word	0x0000a760
        /*0a98*/ 	.word	0x00000000
        /*0a9c*/ 	.word	0x000000c8
        /*0aa0*/ 	.short	0x010a
        /*0aa2*/ 	.byte	0xff
	.zero		1


	//   ....[153]....
        /*0aa4*/ 	.word	0x0000a7c0
        /*0aa8*/ 	.word	0x00000000
        /*0aac*/ 	.word	0x000000a0
        /*0ab0*/ 	.short	0x010a
        /*0ab2*/ 	.byte	0xff
	.zero		1


	//   ....[154]....
        /*0ab4*/ 	.word	0x0000a820
        /*0ab8*/ 	.word	0x00000000
        /*0abc*/ 	.word	0x000000a8
        /*0ac0*/ 	.short	0x010a
        /*0ac2*/ 	.byte	0xff
	.zero		1


	//   ....[155]....
        /*0ac4*/ 	.word	0x0000a880
        /*0ac8*/ 	.word	0x00000000
        /*0acc*/ 	.word	0x000000b0
        /*0ad0*/ 	.short	0x010a
        /*0ad2*/ 	.byte	0xff
	.zero		1


	//   ....[156]....
        /*0ad4*/ 	.word	0x0000a8e0
        /*0ad8*/ 	.word	0x00000000
        /*0adc*/ 	.word	0x000000b8
        /*0ae0*/ 	.short	0x010a
        /*0ae2*/ 	.byte	0xff
	.zero		1


	//   ....[157]....
        /*0ae4*/ 	.word	0x0000a940
        /*0ae8*/ 	.word	0x00000000
        /*0aec*/ 	.word	0x000000a0
        /*0af0*/ 	.short	0x010a
        /*0af2*/ 	.byte	0xff
	.zero		1


	//   ....[158]....
        /*0af4*/ 	.word	0x0000a9a0
        /*0af8*/ 	.word	0x00000000
        /*0afc*/ 	.word	0x000000a8
        /*0b00*/ 	.short	0x010a
        /*0b02*/ 	.byte	0xff
	.zero		1


	//   ....[159]....
        /*0b04*/ 	.word	0x0000aa00
        /*0b08*/ 	.word	0x00000000
        /*0b0c*/ 	.word	0x000000b0
        /*0b10*/ 	.short	0x010a
        /*0b12*/ 	.byte	0xff
	.zero		1


	//   ....[160]....
        /*0b14*/ 	.word	0x0000aa50
        /*0b18*/ 	.word	0x00000003
        /*0b1c*/ 	.word	0x000000d0
        /*0b20*/ 	.short	0x010a
        /*0b22*/ 	.byte	0xff
	.zero		1


	//   ....[161]....
        /*0b24*/ 	.word	0x0000aab0
        /*0b28*/ 	.word	0x00000000
        /*0b2c*/ 	.word	0x00000080
        /*0b30*/ 	.short	0x010a
        /*0b32*/ 	.byte	0xff
	.zero		1


	//   ....[162]....
        /*0b34*/ 	.word	0x0000ab00
        /*0b38*/ 	.word	0x00000062
        /*0b3c*/ 	.word	0x000000f0
        /*0b40*/ 	.short	0x010a
        /*0b42*/ 	.byte	0xff
	.zero		1


	//   ....[163]....
        /*0b44*/ 	.word	0x0000ab50
        /*0b48*/ 	.word	0x00000003
        /*0b4c*/ 	.word	0x00000080
        /*0b50*/ 	.short	0x010a
        /*0b52*/ 	.byte	0xff
	.zero		1


	//   ....[164]....
        /*0b54*/ 	.word	0x0000aba0
        /*0b58*/ 	.word	0x0000003e
        /*0b5c*/ 	.word	0x00000080
        /*0b60*/ 	.short	0x010a
        /*0b62*/ 	.byte	0xff
	.zero		1


	//   ....[165]....
        /*0b64*/ 	.word	0x0000abf0
        /*0b68*/ 	.word	0x0000003d
        /*0b6c*/ 	.word	0x00000080
        /*0b70*/ 	.short	0x010a
        /*0b72*/ 	.byte	0xff
	.zero		1


	//----- nvinfo : EIATTR_NUM_MBARRIERS
	.align		4
.L_47:
        /*0b74*/ 	.byte	0x03, 0x38
        /*0b76*/ 	.short	0x002b


	//----- nvinfo : EIATTR_EXIT_INSTR_OFFSETS
	.align		4
        /*0b78*/ 	.byte	0x04, 0x1c
        /*0b7a*/ 	.short	(.L_49 - .L_48)


	//   ....[0]....
.L_48:
        /*0b7c*/ 	.word	0x00002e90


	//   ....[1]....
        /*0b80*/ 	.word	0x000033a0


	//   ....[2]....
        /*0b84*/ 	.word	0x00003400


	//   ....[3]....
        /*0b88*/ 	.word	0x00004790


	//   ....[4]....
        /*0b8c*/ 	.word	0x00005910


	//   ....[5]....
        /*0b90*/ 	.word	0x00005950


	//   ....[6]....
        /*0b94*/ 	.word	0x00009c80


	//   ....[7]....
        /*0b98*/ 	.word	0x00009d00


	//   ....[8]....
        /*0b9c*/ 	.word	0x00009d30


	//   ....[9]....
        /*0ba0*/ 	.word	0x00009db0


	//----- nvinfo : EIATTR_MAX_THREADS
	.align		4
.L_49:
        /*0ba4*/ 	.byte	0x04, 0x05
        /*0ba6*/ 	.short	(.L_51 - .L_50)
.L_50:
        /*0ba8*/ 	.word	0x00000100
        /*0bac*/ 	.word	0x00000001
        /*0bb0*/ 	.word	0x00000001


	//----- nvinfo : EIATTR_CRS_STACK_SIZE
	.align		4
.L_51:
        /*0bb4*/ 	.byte	0x04, 0x1e
        /*0bb6*/ 	.short	(.L_53 - .L_52)
.L_52:
        /*0bb8*/ 	.word	0x00000000


	//----- nvinfo : EIATTR_CBANK_PARAM_SIZE
	.align		4
.L_53:
        /*0bbc*/ 	.byte	0x03, 0x19
        /*0bbe*/ 	.short	0x0800


	//----- nvinfo : EIATTR_PARAM_CBANK
	.align		4
        /*0bc0*/ 	.byte	0x04, 0x0a
        /*0bc2*/ 	.short	(.L_55 - .L_54)
	.align		4
.L_54:
        /*0bc4*/ 	.word	index@(.nv.constant0._ZN7cutlass13device_kernelINS_4gemm6kernel13GemmUniversalIN4cute5tupleIJiiiiEEENS1_10collective13CollectiveMmaINS1_35MainloopSm100TmaUmmaWarpSpecializedILi8ELi2ELi4ENS5_IJNS4_1CILi2EEESB_NSA_ILi1EEEEEEEENS5_IJNSA_ILi256EEENSA_ILi128EEENSA_ILi64EEEEEENS_10bfloat16_tENS5_IJlSC_lEEESJ_SK_NS4_8TiledMMAINS4_8MMA_AtomIJNS4_26SM100_MMA_F16BF16_2x1SM_SSISJ_SJ_fLi256ELi128ELNS4_4UMMA5MajorE0ELSP_0ELNSO_7ScaleInE0ELSQ_0EEEEEENS4_6LayoutINS5_IJSC_SC_SC_EEENS5_IJNSA_ILi0EEESV_SV_EEEEENS5_IJNS4_10UnderscoreESY_SY_EEEEENS4_28SM100_TMA_2SM_LOAD_MULTICASTENS4_14ComposedLayoutINS4_7SwizzleILi3ELi4ELi3EEENS4_18smem_ptr_flag_bitsILi16EEENST_INS5_IJNSA_ILi8EEESH_EEENS5_IJSH_SC_EEEEEEEvNS4_8identityENS4_18SM100_TMA_2SM_LOADES1B_vS1C_EENS_8epilogue10collective18CollectiveEpilogueINS1F_23Sm100TmaWarpSpecializedILi4ELi2ELi32ELb1ELb0EEEJNS5_IJSG_SG_SH_EEENS5_IJNST_ISG_SC_EENST_INSA_ILi32EEESC_EEEEESJ_SK_SJ_SK_NS1F_6fusion15FusionCallbacksIS1J_NS1P_17LinearCombinationISJ_fSJ_fLNS_15FloatRoundStyleE2EEES1K_S1O_JEEENS4_5SM1004TMEM4LOAD26SM100_TMEM_LOAD_32dp32b32xENS4_13SM90_TMA_LOADENS12_INS13_ILi2ELi4ELi3EEES16_NST_INS5_IJS17_S1M_EEENS5_IJS1M_SC_EEEEEEENS4_39AutoVectorizingCopyWithAssumedAlignmentILi128EEENS4_14SM90_TMA_STOREES24_S26_S26_EEEvvEEEEvNT_6ParamsE)
        /*0bc8*/ 	.short	0x0380
        /*0bca*/ 	.short	0x0800


	//----- nvinfo : EIATTR_SW_WAR
	.align		4
.L_55:
        /*0bcc*/ 	.byte	0x04, 0x36
        /*0bce*/ 	.short	(.L_57 - .L_56)
.L_56:
        /*0bd0*/ 	.word	0x00000008
.L_57:


//--------------------- .nv.callgraph             --------------------------
	.section	.nv.callgraph,"",@"SHT_CUDA_CALLGRAPH"
	.align	4
	.sectionentsize	8
	.align		4
        /*0000*/ 	.word	0x00000000
	.align		4
        /*0004*/ 	.word	0xffffffff
	.align		4
        /*0008*/ 	.word	index@(_ZN7cutlass13device_kernelINS_4gemm6kernel13GemmUniversalIN4cute5tupleIJiiiiEEENS1_10collective13CollectiveMmaINS1_35MainloopSm100TmaUmmaWarpSpecializedILi8ELi2ELi4ENS5_IJNS4_1CILi2EEESB_NSA_ILi1EEEEEEEENS5_IJNSA_ILi256EEENSA_ILi128EEENSA_ILi64EEEEEENS_10bfloat16_tENS5_IJlSC_lEEESJ_SK_NS4_8TiledMMAINS4_8MMA_AtomIJNS4_26SM100_MMA_F16BF16_2x1SM_SSISJ_SJ_fLi256ELi128ELNS4_4UMMA5MajorE0ELSP_0ELNSO_7ScaleInE0ELSQ_0EEEEEENS4_6LayoutINS5_IJSC_SC_SC_EEENS5_IJNSA_ILi0EEESV_SV_EEEEENS5_IJNS4_10UnderscoreESY_SY_EEEEENS4_28SM100_TMA_2SM_LOAD_MULTICASTENS4_14ComposedLayoutINS4_7SwizzleILi3ELi4ELi3EEENS4_18smem_ptr_flag_bitsILi16EEENST_INS5_IJNSA_ILi8EEESH_EEENS5_IJSH_SC_EEEEEEEvNS4_8identityENS4_18SM100_TMA_2SM_LOADES1B_vS1C_EENS_8epilogue10collective18CollectiveEpilogueINS1F_23Sm100TmaWarpSpecializedILi4ELi2ELi32ELb1ELb0EEEJNS5_IJSG_SG_SH_EEENS5_IJNST_ISG_SC_EENST_INSA_ILi32EEESC_EEEEESJ_SK_SJ_SK_NS1F_6fusion15FusionCallbacksIS1J_NS1P_17LinearCombinationISJ_fSJ_fLNS_15FloatRoundStyleE2EEES1K_S1O_JEEENS4_5SM1004TMEM4LOAD26SM100_TMEM_LOAD_32dp32b32xENS4_13SM90_TMA_LOADENS12_INS13_ILi2ELi4ELi3EEES16_NST_INS5_IJS17_S1M_EEENS5_IJS1M_SC_EEEEEEENS4_39AutoVectorizingCopyWithAssumedAlignmentILi128EEENS4_14SM90_TMA_STOREES24_S26_S26_EEEvvEEEEvNT_6ParamsE)
	.align		4
        /*000c*/ 	.word	index@(__assertfail)
	.align		4
        /*0010*/ 	.word	0x00000000
	.align		4
        /*0014*/ 	.word	0xfffffffe
	.align		4
        /*0018*/ 	.word	0x00000000
	.align		4
        /*001c*/ 	.word	0xfffffffd
	.align		4
        /*0020*/ 	.word	0x00000000
	.align		4
        /*0024*/ 	.word	0xfffffffc


//--------------------- .nv.constant4             --------------------------
	.section	.nv.constant4,"a",@progbits
	.align	8
	.align		8
.nv.constant4:
        /*0000*/ 	.dword	__assertfail
	.align		8
        /*0008*/ 	.dword	__unnamed_1
	.align		8
        /*0010*/ 	.dword	__unnamed_2
	.align		8
        /*0018*/ 	.dword	_ZN39_INTERNAL_c5c173d4_4_k_cu_ebd19639_77004cuda3std3__45__cpo5beginE
	.align		8
        /*0020*/ 	.dword	_ZN39_INTERNAL_c5c173d4_4_k_cu_ebd19639_77004cuda3std3__45__cpo3endE
	.align		8
        /*0028*/ 	.dword	_ZN39_INTERNAL_c5c173d4_4_k_cu_ebd19639_77004cuda3std3__45__cpo6cbeginE
	.align		8
        /*0030*/ 	.dword	_ZN39_INTERNAL_c5c173d4_4_k_cu_ebd19639_77004cuda3std3__45__cpo4cendE
	.align		8
        /*0038*/ 	.dword	_ZN39_INTERNAL_c5c173d4_4_k_cu_ebd19639_77004cuda3std3__441_GLOBAL__N__c5c173d4_4_k_cu_ebd19639_77006ignoreE
	.align		8
        /*0040*/ 	.dword	_ZN39_INTERNAL_c5c173d4_4_k_cu_ebd19639_77004cuda3std3__419piecewise_constructE
	.align		8
        /*0048*/ 	.dword	_ZN39_INTERNAL_c5c173d4_4_k_cu_ebd19639_77004cuda3std3__48in_placeE
	.align		8
        /*0050*/ 	.dword	_ZN39_INTERNAL_c5c173d4_4_k_cu_ebd19639_77004cuda3std6ranges3__45__cpo4swapE
	.align		8
        /*0058*/ 	.dword	_ZN39_INTERNAL_c5c173d4_4_k_cu_ebd19639_77004cuda3std6ranges3__45__cpo9iter_moveE
	.align		8
        /*0060*/ 	.dword	_ZN39_INTERNAL_c5c173d4_4_k_cu_ebd19639_77004cute7productE
	.align		8
        /*0068*/ 	.dword	_ZN39_INTERNAL_c5c173d4_4_k_cu_ebd19639_77004cute1_E
	.align		8
        /*0070*/ 	.dword	$str$25
	.align		8
        /*0078*/ 	.dword	$str$26
	.align		8
        /*0080*/ 	.dword	$str$27
	.align		8
        /*0088*/ 	.dword	$str$28


//--------------------- .text._ZN7cutlass13device_kernelINS_4gemm6kernel13GemmUniversalIN4cute5tupleIJiiiiEEENS1_10collective13CollectiveMmaINS1_35MainloopSm100TmaUmmaWarpSpecializedILi8ELi2ELi4ENS5_IJNS4_1CILi2EEESB_NSA_ILi1EEEEEEEENS5_IJNSA_ILi256EEENSA_ILi128EEENSA_ILi64EEEEEENS_10bfloat16_tENS5_IJlSC_lEEESJ_SK_NS4_8TiledMMAINS4_8MMA_AtomIJNS4_26SM100_MMA_F16BF16_2x1SM_SSISJ_SJ_fLi256ELi128ELNS4_4UMMA5MajorE0ELSP_0ELNSO_7ScaleInE0ELSQ_0EEEEEENS4_6LayoutINS5_IJSC_SC_SC_EEENS5_IJNSA_ILi0EEESV_SV_EEEEENS5_IJNS4_10UnderscoreESY_SY_EEEEENS4_28SM100_TMA_2SM_LOAD_MULTICASTENS4_14ComposedLayoutINS4_7SwizzleILi3ELi4ELi3EEENS4_18smem_ptr_flag_bitsILi16EEENST_INS5_IJNSA_ILi8EEESH_EEENS5_IJSH_SC_EEEEEEEvNS4_8identityENS4_18SM100_TMA_2SM_LOADES1B_vS1C_EENS_8epilogue10collective18CollectiveEpilogueINS1F_23Sm100TmaWarpSpecializedILi4ELi2ELi32ELb1ELb0EEEJNS5_IJSG_SG_SH_EEENS5_IJNST_ISG_SC_EENST_INSA_ILi32EEESC_EEEEESJ_SK_SJ_SK_NS1F_6fusion15FusionCallbacksIS1J_NS1P_17LinearCombinationISJ_fSJ_fLNS_15FloatRoundStyleE2EEES1K_S1O_JEEENS4_5SM1004TMEM4LOAD26SM100_TMEM_LOAD_32dp32b32xENS4_13SM90_TMA_LOADENS12_INS13_ILi2ELi4ELi3EEES16_NST_INS5_IJS17_S1M_EEENS5_IJS1M_SC_EEEEEEENS4_39AutoVectorizingCopyWithAssumedAlignmentILi128EEENS4_14SM90_TMA_STOREES24_S26_S26_EEEvvEEEEvNT_6ParamsE --------------------------
	.section	.text._ZN7cutlass13device_kernelINS_4gemm6kernel13GemmUniversalIN4cute5tupleIJiiiiEEENS1_10collective13CollectiveMmaINS1_35MainloopSm100TmaUmmaWarpSpecializedILi8ELi2ELi4ENS5_IJNS4_1CILi2EEESB_NSA_ILi1EEEEEEEENS5_IJNSA_ILi256EEENSA_ILi128EEENSA_ILi64EEEEEENS_10bfloat16_tENS5_IJlSC_lEEESJ_SK_NS4_8TiledMMAINS4_8MMA_AtomIJNS4_26SM100_MMA_F16BF16_2x1SM_SSISJ_SJ_fLi256ELi128ELNS4_4UMMA5MajorE0ELSP_0ELNSO_7ScaleInE0ELSQ_0EEEEEENS4_6LayoutINS5_IJSC_SC_SC_EEENS5_IJNSA_ILi0EEESV_SV_EEEEENS5_IJNS4_10UnderscoreESY_SY_EEEEENS4_28SM100_TMA_2SM_LOAD_MULTICASTENS4_14ComposedLayoutINS4_7SwizzleILi3ELi4ELi3EEENS4_18smem_ptr_flag_bitsILi16EEENST_INS5_IJNSA_ILi8EEESH_EEENS5_IJSH_SC_EEEEEEEvNS4_8identityENS4_18SM100_TMA_2SM_LOADES1B_vS1C_EENS_8epilogue10collective18CollectiveEpilogueINS1F_23Sm100TmaWarpSpecializedILi4ELi2ELi32ELb1ELb0EEEJNS5_IJSG_SG_SH_EEENS5_IJNST_ISG_SC_EENST_INSA_ILi32EEESC_EEEEESJ_SK_SJ_SK_NS1F_6fusion15FusionCallbacksIS1J_NS1P_17LinearCombinationISJ_fSJ_fLNS_15FloatRoundStyleE2EEES1K_S1O_JEEENS4_5SM1004TMEM4LOAD26SM100_TMEM_LOAD_32dp32b32xENS4_13SM90_TMA_LOADENS12_INS13_ILi2ELi4ELi3EEES16_NST_INS5_IJS17_S1M_EEENS5_IJS1M_SC_EEEEEEENS4_39AutoVectorizingCopyWithAssumedAlignmentILi128EEENS4_14SM90_TMA_STOREES24_S26_S26_EEEvvEEEEvNT_6ParamsE,"ax",@progbits
	.align	128
.text._ZN7cutlass13device_kernelINS_4gemm6kernel13GemmUniversalIN4cute5tupleIJiiiiEEENS1_10collective13CollectiveMmaINS1_35MainloopSm100TmaUmmaWarpSpecializedILi8ELi2ELi4ENS5_IJNS4_1CILi2EEESB_NSA_ILi1EEEEEEEENS5_IJNSA_ILi256EEENSA_ILi128EEENSA_ILi64EEEEEENS_10bfloat16_tENS5_IJlSC_lEEESJ_SK_NS4_8TiledMMAINS4_8MMA_AtomIJNS4_26SM100_MMA_F16BF16_2x1SM_SSISJ_SJ_fLi256ELi128ELNS4_4UMMA5MajorE0ELSP_0ELNSO_7ScaleInE0ELSQ_0EEEEEENS4_6LayoutINS5_IJSC_SC_SC_EEENS5_IJNSA_ILi0EEESV_SV_EEEEENS5_IJNS4_10UnderscoreESY_SY_EEEEENS4_28SM100_TMA_2SM_LOAD_MULTICASTENS4_14ComposedLayoutINS4_7SwizzleILi3ELi4ELi3EEENS4_18smem_ptr_flag_bitsILi16EEENST_INS5_IJNSA_ILi8EEESH_EEENS5_IJSH_SC_EEEEEEEvNS4_8identityENS4_18SM100_TMA_2SM_LOADES1B_vS1C_EENS_8epilogue10collective18CollectiveEpilogueINS1F_23Sm100TmaWarpSpecializedILi4ELi2ELi32ELb1ELb0EEEJNS5_IJSG_SG_SH_EEENS5_IJNST_ISG_SC_EENST_INSA_ILi32EEESC_EEEEESJ_SK_SJ_SK_NS1F_6fusion15FusionCallbacksIS1J_NS1P_17LinearCombinationISJ_fSJ_fLNS_15FloatRoundStyleE2EEES1K_S1O_JEEENS4_5SM1004TMEM4LOAD26SM100_TMEM_LOAD_32dp32b32xENS4_13SM90_TMA_LOADENS12_INS13_ILi2ELi4ELi3EEES16_NST_INS5_IJS17_S1M_EEENS5_IJS1M_SC_EEEEEEENS4_39AutoVectorizingCopyWithAssumedAlignmentILi128EEENS4_14SM90_TMA_STOREES24_S26_S26_EEEvvEEEEvNT_6ParamsE:
        .type           _ZN7cutlass13device_kernelINS_4gemm6kernel13GemmUniversalIN4cute5tupleIJiiiiEEENS1_10collective13CollectiveMmaINS1_35MainloopSm100TmaUmmaWarpSpecializedILi8ELi2ELi4ENS5_IJNS4_1CILi2EEESB_NSA_ILi1EEEEEEEENS5_IJNSA_ILi256EEENSA_ILi128EEENSA_ILi64EEEEEENS_10bfloat16_tENS5_IJlSC_lEEESJ_SK_NS4_8TiledMMAINS4_8MMA_AtomIJNS4_26SM100_MMA_F16BF16_2x1SM_SSISJ_SJ_fLi256ELi128ELNS4_4UMMA5MajorE0ELSP_0ELNSO_7ScaleInE0ELSQ_0EEEEEENS4_6LayoutINS5_IJSC_SC_SC_EEENS5_IJNSA_ILi0EEESV_SV_EEEEENS5_IJNS4_10UnderscoreESY_SY_EEEEENS4_28SM100_TMA_2SM_LOAD_MULTICASTENS4_14ComposedLayoutINS4_7SwizzleILi3ELi4ELi3EEENS4_18smem_ptr_flag_bitsILi16EEENST_INS5_IJNSA_ILi8EEESH_EEENS5_IJSH_SC_EEEEEEEvNS4_8identityENS4_18SM100_TMA_2SM_LOADES1B_vS1C_EENS_8epilogue10collective18CollectiveEpilogueINS1F_23Sm100TmaWarpSpecializedILi4ELi2ELi32ELb1ELb0EEEJNS5_IJSG_SG_SH_EEENS5_IJNST_ISG_SC_EENST_INSA_ILi32EEESC_EEEEESJ_SK_SJ_SK_NS1F_6fusion15FusionCallbacksIS1J_NS1P_17LinearCombinationISJ_fSJ_fLNS_15FloatRoundStyleE2EEES1K_S1O_JEEENS4_5SM1004TMEM4LOAD26SM100_TMEM_LOAD_32dp32b32xENS4_13SM90_TMA_LOADENS12_INS13_ILi2ELi4ELi3EEES16_NST_INS5_IJS17_S1M_EEENS5_IJS1M_SC_EEEEEEENS4_39AutoVectorizingCopyWithAssumedAlignmentILi128EEENS4_14SM90_TMA_STOREES24_S26_S26_EEEvvEEEEvNT_6ParamsE,@function
        .size           _ZN7cutlass13device_kernelINS_4gemm6kernel13GemmUniversalIN4cute5tupleIJiiiiEEENS1_10collective13CollectiveMmaINS1_35MainloopSm100TmaUmmaWarpSpecializedILi8ELi2ELi4ENS5_IJNS4_1CILi2EEESB_NSA_ILi1EEEEEEEENS5_IJNSA_ILi256EEENSA_ILi128EEENSA_ILi64EEEEEENS_10bfloat16_tENS5_IJlSC_lEEESJ_SK_NS4_8TiledMMAINS4_8MMA_AtomIJNS4_26SM100_MMA_F16BF16_2x1SM_SSISJ_SJ_fLi256ELi128ELNS4_4UMMA5MajorE0ELSP_0ELNSO_7ScaleInE0ELSQ_0EEEEEENS4_6LayoutINS5_IJSC_SC_SC_EEENS5_IJNSA_ILi0EEESV_SV_EEEEENS5_IJNS4_10UnderscoreESY_SY_EEEEENS4_28SM100_TMA_2SM_LOAD_MULTICASTENS4_14ComposedLayoutINS4_7SwizzleILi3ELi4ELi3EEENS4_18smem_ptr_flag_bitsILi16EEENST_INS5_IJNSA_ILi8EEESH_EEENS5_IJSH_SC_EEEEEEEvNS4_8identityENS4_18SM100_TMA_2SM_LOADES1B_vS1C_EENS_8epilogue10collective18CollectiveEpilogueINS1F_23Sm100TmaWarpSpecializedILi4ELi2ELi32ELb1ELb0EEEJNS5_IJSG_SG_SH_EEENS5_IJNST_ISG_SC_EENST_INSA_ILi32EEESC_EEEEESJ_SK_SJ_SK_NS1F_6fusion15FusionCallbacksIS1J_NS1P_17LinearCombinationISJ_fSJ_fLNS_15FloatRoundStyleE2EEES1K_S1O_JEEENS4_5SM1004TMEM4LOAD26SM100_TMEM_LOAD_32dp32b32xENS4_13SM90_TMA_LOADENS12_INS13_ILi2ELi4ELi3EEES16_NST_INS5_IJS17_S1M_EEENS5_IJS1M_SC_EEEEEEENS4_39AutoVectorizingCopyWithAssumedAlignmentILi128EEENS4_14SM90_TMA_STOREES24_S26_S26_EEEvvEEEEvNT_6ParamsE,(.L_x_209 - _ZN7cutlass13device_kernelINS_4gemm6kernel13GemmUniversalIN4cute5tupleIJiiiiEEENS1_10collective13CollectiveMmaINS1_35MainloopSm100TmaUmmaWarpSpecializedILi8ELi2ELi4ENS5_IJNS4_1CILi2EEESB_NSA_ILi1EEEEEEEENS5_IJNSA_ILi256EEENSA_ILi128EEENSA_ILi64EEEEEENS_10bfloat16_tENS5_IJlSC_lEEESJ_SK_NS4_8TiledMMAINS4_8MMA_AtomIJNS4_26SM100_MMA_F16BF16_2x1SM_SSISJ_SJ_fLi256ELi128ELNS4_4UMMA5MajorE0ELSP_0ELNSO_7ScaleInE0ELSQ_0EEEEEENS4_6LayoutINS5_IJSC_SC_SC_EEENS5_IJNSA_ILi0EEESV_SV_EEEEENS5_IJNS4_10UnderscoreESY_SY_EEEEENS4_28SM100_TMA_2SM_LOAD_MULTICASTENS4_14ComposedLayoutINS4_7SwizzleILi3ELi4ELi3EEENS4_18smem_ptr_flag_bitsILi16EEENST_INS5_IJNSA_ILi8EEESH_EEENS5_IJSH_SC_EEEEEEEvNS4_8identityENS4_18SM100_TMA_2SM_LOADES1B_vS1C_EENS_8epilogue10collective18CollectiveEpilogueINS1F_23Sm100TmaWarpSpecializedILi4ELi2ELi32ELb1ELb0EEEJNS5_IJSG_SG_SH_EEENS5_IJNST_ISG_SC_EENST_INSA_ILi32EEESC_EEEEESJ_SK_SJ_SK_NS1F_6fusion15FusionCallbacksIS1J_NS1P_17LinearCombinationISJ_fSJ_fLNS_15FloatRoundStyleE2EEES1K_S1O_JEEENS4_5SM1004TMEM4LOAD26SM100_TMEM_LOAD_32dp32b32xENS4_13SM90_TMA_LOADENS12_INS13_ILi2ELi4ELi3EEES16_NST_INS5_IJS17_S1M_EEENS5_IJS1M_SC_EEEEEEENS4_39AutoVectorizingCopyWithAssumedAlignmentILi128EEENS4_14SM90_TMA_STOREES24_S26_S26_EEEvvEEEEvNT_6ParamsE)
        .other          _ZN7cutlass13device_kernelINS_4gemm6kernel13GemmUniversalIN4cute5tupleIJiiiiEEENS1_10collective13CollectiveMmaINS1_35MainloopSm100TmaUmmaWarpSpecializedILi8ELi2ELi4ENS5_IJNS4_1CILi2EEESB_NSA_ILi1EEEEEEEENS5_IJNSA_ILi256EEENSA_ILi128EEENSA_ILi64EEEEEENS_10bfloat16_tENS5_IJlSC_lEEESJ_SK_NS4_8TiledMMAINS4_8MMA_AtomIJNS4_26SM100_MMA_F16BF16_2x1SM_SSISJ_SJ_fLi256ELi128ELNS4_4UMMA5MajorE0ELSP_0ELNSO_7ScaleInE0ELSQ_0EEEEEENS4_6LayoutINS5_IJSC_SC_SC_EEENS5_IJNSA_ILi0EEESV_SV_EEEEENS5_IJNS4_10UnderscoreESY_SY_EEEEENS4_28SM100_TMA_2SM_LOAD_MULTICASTENS4_14ComposedLayoutINS4_7SwizzleILi3ELi4ELi3EEENS4_18smem_ptr_flag_bitsILi16EEENST_INS5_IJNSA_ILi8EEESH_EEENS5_IJSH_SC_EEEEEEEvNS4_8identityENS4_18SM100_TMA_2SM_LOADES1B_vS1C_EENS_8epilogue10collective18CollectiveEpilogueINS1F_23Sm100TmaWarpSpecializedILi4ELi2ELi32ELb1ELb0EEEJNS5_IJSG_SG_SH_EEENS5_IJNST_ISG_SC_EENST_INSA_ILi32EEESC_EEEEESJ_SK_SJ_SK_NS1F_6fusion15FusionCallbacksIS1J_NS1P_17LinearCombinationISJ_fSJ_fLNS_15FloatRoundStyleE2EEES1K_S1O_JEEENS4_5SM1004TMEM4LOAD26SM100_TMEM_LOAD_32dp32b32xENS4_13SM90_TMA_LOADENS12_INS13_ILi2ELi4ELi3EEES16_NST_INS5_IJS17_S1M_EEENS5_IJS1M_SC_EEEEEEENS4_39AutoVectorizingCopyWithAssumedAlignmentILi128EEENS4_14SM90_TMA_STOREES24_S26_S26_EEEvvEEEEvNT_6ParamsE,@"STO_CUDA_ENTRY STV_DEFAULT"
_ZN7cutlass13device_kernelINS_4gemm6kernel13GemmUniversalIN4cute5tupleIJiiiiEEENS1_10collective13CollectiveMmaINS1_35MainloopSm100TmaUmmaWarpSpecializedILi8ELi2ELi4ENS5_IJNS4_1CILi2EEESB_NSA_ILi1EEEEEEEENS5_IJNSA_ILi256EEENSA_ILi128EEENSA_ILi64EEEEEENS_10bfloat16_tENS5_IJlSC_lEEESJ_SK_NS4_8TiledMMAINS4_8MMA_AtomIJNS4_26SM100_MMA_F16BF16_2x1SM_SSISJ_SJ_fLi256ELi128ELNS4_4UMMA5MajorE0ELSP_0ELNSO_7ScaleInE0ELSQ_0EEEEEENS4_6LayoutINS5_IJSC_SC_SC_EEENS5_IJNSA_ILi0EEESV_SV_EEEEENS5_IJNS4_10UnderscoreESY_SY_EEEEENS4_28SM100_TMA_2SM_LOAD_MULTICASTENS4_14ComposedLayoutINS4_7SwizzleILi3ELi4ELi3EEENS4_18smem_ptr_flag_bitsILi16EEENST_INS5_IJNSA_ILi8EEESH_EEENS5_IJSH_SC_EEEEEEEvNS4_8identityENS4_18SM100_TMA_2SM_LOADES1B_vS1C_EENS_8epilogue10collective18CollectiveEpilogueINS1F_23Sm100TmaWarpSpecializedILi4ELi2ELi32ELb1ELb0EEEJNS5_IJSG_SG_SH_EEENS5_IJNST_ISG_SC_EENST_INSA_ILi32EEESC_EEEEESJ_SK_SJ_SK_NS1F_6fusion15FusionCallbacksIS1J_NS1P_17LinearCombinationISJ_fSJ_fLNS_15FloatRoundStyleE2EEES1K_S1O_JEEENS4_5SM1004TMEM4LOAD26SM100_TMEM_LOAD_32dp32b32xENS4_13SM90_TMA_LOADENS12_INS13_ILi2ELi4ELi3EEES16_NST_INS5_IJS17_S1M_EEENS5_IJS1M_SC_EEEEEEENS4_39AutoVectorizingCopyWithAssumedAlignmentILi128EEENS4_14SM90_TMA_STOREES24_S26_S26_EEEvvEEEEvNT_6ParamsE:
[----:B------:R-:W1:Y:S01]  /*0000*/  LDC R1, c[0x0][0x37c] ;  /* 0x0000df00ff017b82 */ /* 0x000e620000000800 */
[----:B------:R-:W2:Y:S01]  /*0010*/  S2R R95, SR_TID.X ;  /* 0x00000000005f7919 */ /* 0x000ea20000002100 */
[----:B------:R-:W3:Y:S06]  /*0020*/  LDCU.64 UR8, c[0x0][0x890] ;  /* 0x00011200ff0877ac */ /* 0x000eec0008000a00 */
[----:B------:R-:W4:Y:S01]  /*0030*/  S2UR UR4, SR_CgaCtaId ;  /* 0x00000000000479c3 */ /* 0x000f220000008800 */
[----:B------:R-:W-:Y:S02]  /*0040*/  PRMT R80, RZ, 0x7610, R80 ;  /* 0x00007610ff507816 */ /* 0x000fe40000000050 */
[----:B------:R-:W-:Y:S01]  /*0050*/  ELECT P1, URZ, PT ;  /* 0x0000000000ff782f */ /* 0x000fe20003820000 */
[----:B---3--:R-:W-:-:S04]  /*0060*/  UISETP.NE.U32.AND UP0, UPT, UR8, URZ, UPT ;  /* 0x000000ff0800728c */ /* 0x008fc8000bf05070 */
[----:B------:R-:W-:Y:S02]  /*0070*/  UISETP.NE.AND.EX UP0, UPT, UR9, URZ, UPT, UP0 ;  /* 0x000000ff0900728c */ /* 0x000fe4000bf05300 */
[----:B----4-:R-:W-:Y:S02]  /*0080*/  ULOP3.LUT UR46, UR4, 0x1, URZ, 0xc0, !UPT ;  /* 0x00000001042e7892 */ /* 0x010fe4000f8ec0ff */
[----:B------:R-:W-:Y:S01]  /*0090*/  ULOP3.LUT UR45, UR4, 0x1, URZ, 0x3c, !UPT ;  /* 0x00000001042d7892 */ /* 0x000fe2000f8e3cff */
[----:B--2---:R-:W-:-:S05]  /*00a0*/  SHF.R.U32.HI R81, RZ, 0x5, R95 ;  /* 0x00000005ff517819 */ /* 0x004fca000001165f */
[----:B------:R-:W2:Y:S02]  /*00b0*/  SHFL.IDX PT, R0, R81, RZ, 0x1f ;  /* 0x00001fff51007589 */ /* 0x000ea400000e0000 */
[----:B--2---:R-:W-:Y:S01]  /*00c0*/  R2UR UR13, R0 ;  /* 0x00000000000d72ca */ /* 0x004fe200000e0000 */
[----:B-1----:R-:W-:-:S14]  /*00d0*/  BRA.U UP0, `(.L_x_0) ;  /* 0x0000000100307547 */ /* 0x002fdc000b800000 */
[----:B------:R-:W1:Y:S02]  /*00e0*/  LDCU.64 UR4, c[0x0][0x888] ;  /* 0x00011100ff0477ac */ /* 0x000e640008000a00 */
[----:B-1----:R-:W-:-:S04]  /*00f0*/  UISETP.NE.U32.AND UP0, UPT, UR4, URZ, UPT ;  /* 0x000000ff0400728c */ /* 0x002fc8000bf05070 */
[----:B------:R-:W-:-:S09]  /*0100*/  UISETP.NE.AND.EX UP0, UPT, UR5, URZ, UPT, UP0 ;  /* 0x000000ff0500728c */ /* 0x000fd2000bf05300 */
[----:B------:R-:W-:Y:S05]  /*0110*/  BRA.U !UP0, `(.L_x_1) ;  /* 0x0000000108147547 */ /* 0x000fea000b800000 */
[----:B------:R-:W1:Y:S01]  /*0120*/  LDC.64 R2, c[0x0][0x888] ;  /* 0x00022200ff027b82 */ /* 0x000e620000000a00 */
[----:B------:R-:W1:Y:S02]  /*0130*/  LDCU.64 UR4, c[0x0][0x358] ;  /* 0x00006b00ff0477ac */ /* 0x000e640008000a00 */
[----:B-1----:R1:W5:Y:S01]  /*0140*/  LDG.E R41, desc[UR4][R2.64] ;  /* 0x0000000402297981 */ /* 0x002362000c1e1900 */
[----:B------:R-:W-:Y:S01]  /*0150*/  HFMA2 R80, -RZ, RZ, 0, 5.9604644775390625e-08 ;  /* 0x00000001ff507431 */ /* 0x000fe200000001ff */
[----:B------:R-:W-:Y:S05]  /*0160*/  BRA `(.L_x_0) ;  /* 0x00000000000c7947 */ /* 0x000fea0003800000 */
.L_x_1:
[----:B------:R-:W1:Y:S01]  /*0170*/  LDCU UR4, c[0x0][0x880] ;  /* 0x00011000ff0477ac */ /* 0x000e620008000800 */
[----:B------:R-:W-:Y:S01]  /*0180*/  HFMA2 R80, -RZ, RZ, 0, 5.9604644775390625e-08 ;  /* 0x00000001ff507431 */ /* 0x000fe200000001ff */
[----:B-1----:R-:W-:-:S07]  /*0190*/  MOV R41, UR4 ;  /* 0x0000000400297c02 */ /* 0x002fce0008000f00 */
.L_x_0:
[----:B------:R-:W2:Y:S02]  /*01a0*/  LDCU.64 UR4, c[0x0][0x8b0] ;  /* 0x00011600ff0477ac */ /* 0x000ea40008000a00 */
[----:B--2---:R-:W-:-:S04]  /*01b0*/  UISETP.NE.U32.AND UP0, UPT, UR4, URZ, UPT ;  /* 0x000000ff0400728c */ /* 0x004fc8000bf05070 */
[----:B------:R-:W-:-:S09]  /*01c0*/  UISETP.NE.AND.EX UP0, UPT, UR5, URZ, UPT, UP0 ;  /* 0x000000ff0500728c */ /* 0x000fd2000bf05300 */
[----:B------:R-:W-:Y:S05]  /*01d0*/  BRA.U UP0, `(.L_x_2) ;  /* 0x0000000100287547 */ /* 0x000fea000b800000 */
[----:B------:R-:W2:Y:S02]  /*01e0*/  LDCU.64 UR4, c[0x0][0x8a8] ;  /* 0x00011500ff0477ac */ /* 0x000ea40008000a00 */
[----:B--2---:R-:W-:-:S04]  /*01f0*/  UISETP.NE.U32.AND UP0, UPT, UR4, URZ, UPT ;  /* 0x000000ff0400728c */ /* 0x004fc8000bf05070 */
[----:B------:R-:W-:-:S09]  /*0200*/  UISETP.NE.AND.EX UP0, UPT, UR5, URZ, UPT, UP0 ;  /* 0x000000ff0500728c */ /* 0x000fd2000bf05300 */
[----:B------:R-:W-:Y:S05]  /*0210*/  BRA.U !UP0, `(.L_x_3) ;  /* 0x0000000108107547 */ /* 0x000fea000b800000 */
[----:B------:R-:W2:Y:S01]  /*0220*/  LDC.64 R38, c[0x0][0x8a8] ;  /* 0x00022a00ff267b82 */ /* 0x000ea20000000a00 */
[----:B------:R-:W2:Y:S02]  /*0230*/  LDCU.64 UR4, c[0x0][0x358] ;  /* 0x00006b00ff0477ac */ /* 0x000ea40008000a00 */
[----:B--2---:R2:W5:Y:S01]  /*0240*/  LDG.E R38, desc[UR4][R38.64] ;  /* 0x0000000426267981 */ /* 0x004562000c1e1900 */
[----:B------:R-:W-:Y:S05]  /*0250*/  BRA `(.L_x_2) ;  /* 0x0000000000087947 */ /* 0x000fea0003800000 */
.L_x_3:
[----:B------:R-:W2:Y:S02]  /*0260*/  LDCU UR4, c[0x0][0x8a0] ;  /* 0x00011400ff0477ac */ /* 0x000ea40008000800 */
[----:B--2---:R-:W-:Y:S02]  /*0270*/  MOV R38, UR4 ;  /* 0x0000000400267c02 */ /* 0x004fe40008000f00 */
.L_x_2:
[----:B------:R-:W-:Y:S01]  /*0280*/  IMAD.U32 R0, RZ, RZ, UR13 ;  /* 0x0000000dff007e24 */ /* 0x000fe2000f8e00ff */
[----:B------:R-:W-:Y:S04]  /*0290*/  BSSY.RECONVERGENT B0, `(.L_x_4) ;  /* 0x000000c000007945 */ /* 0x000fe80003800200 */
[C---:B------:R-:W-:Y:S02]  /*02a0*/  ISETP.NE.OR P2, PT, R0.reuse, 0x1, !P1 ;  /* 0x000000010000780c */ /* 0x040fe40004f45670 */
[----:B------:R-:W-:-:S11]  /*02b0*/  ISETP.NE.OR P0, PT, R0, 0x3, !P1 ;  /* 0x000000030000780c */ /* 0x000fd60004f05670 */
[----:B------:R-:W-:Y:S05]  /*02c0*/  @P2 BRA `(.L_x_5) ;  /* 0x0000000000202947 */ /* 0x000fea0003800000 */
[----:B------:R-:W3:Y:S02]  /*02d0*/  LDCU.64 UR4, c[0x0][0x348] ;  /* 0x00006900ff0477ac */ /* 0x000ee40008000a00 */
[----:B---3--:R-:W-:Y:S02]  /*02e0*/  UIADD3 UR6, UP1, UPT, UR4, 0x80, URZ ;  /* 0x0000008004067890 */ /* 0x008fe4000ff3e0ff */
[----:B------:R-:W-:Y:S02]  /*02f0*/  UIADD3 UR4, UP0, UPT, UR4, 0x180, URZ ;  /* 0x0000018004047890 */ /* 0x000fe4000ff1e0ff */
[----:B------:R-:W-:Y:S02]  /*0300*/  UIADD3.X UR7, UPT, UPT, URZ, UR5, URZ, UP1, !UPT ;  /* 0x00000005ff077290 */ /* 0x000fe40008ffe4ff */
[----:B------:R-:W-:-:S07]  /*0310*/  UIADD3.X UR5, UPT, UPT, URZ, UR5, URZ, UP0, !UPT ;  /* 0x00000005ff057290 */ /* 0x000fce00087fe4ff */
[----:B------:R3:W-:Y:S02]  /*0320*/  UTMACCTL.PF [UR6] ;  /* 0x00000000060079b9 */ /* 0x0007e40008040000 */
[----:B------:R3:W-:Y:S02]  /*0330*/  UTMACCTL.PF [UR4] ;  /* 0x00000000040079b9 */ /* 0x0007e40008040000 */
[----:B---3--:R-:W-:Y:S01]  /*0340*/  NOP ;  /* 0x0000000000007918 */ /* 0x008fe20000000000 */
.L_x_5:
[----:B------:R-:W-:Y:S05]  /*0350*/  BSYNC.RECONVERGENT B0 ;  /* 0x0000000000007941 */ /* 0x000fea0003800200 */
.L_x_4:
[----:B------:R-:W-:Y:S04]  /*0360*/  BSSY.RECONVERGENT B0, `(.L_x_6) ;  /* 0x000000a000007945 */ /* 0x000fe80003800200 */
        /* <DEDUP_REMOVED lines=9> */
.L_x_7:
[----:B------:R-:W-:Y:S05]  /*0400*/  BSYNC.RECONVERGENT B0 ;  /* 0x0000000000007941 */ /* 0x000fea0003800200 */
.L_x_6:
[----:B------:R-:W3:Y:S01]  /*0410*/  LDCU.64 UR4, c[0x0][0x888] ;  /* 0x00011100ff0477ac */ /* 0x000ee20008000a00 */
[----:B------:R-:W-:Y:S02]  /*0420*/  UISETP.EQ.U32.AND UP1, UPT, UR8, URZ, UPT ;  /* 0x000000ff0800728c */ /* 0x000fe4000bf22070 */
[----:B------:R-:W-:Y:S02]  /*0430*/  UPLOP3.LUT UP3, UPT, UPT, UPT, UPT, 0x80, 0x8 ;  /* 0x000000000008789c */ /* 0x000fe40003f6f070 */
[----:B---3--:R-:W-:-:S04]  /*0440*/  UISETP.NE.U32.AND UP0, UPT, UR4, URZ, UPT ;  /* 0x000000ff0400728c */ /* 0x008fc8000bf05070 */
[----:B------:R-:W-:-:S04]  /*0450*/  UISETP.NE.AND.EX UP0, UPT, UR5, URZ, UPT, UP0 ;  /* 0x000000ff0500728c */ /* 0x000fc8000bf05300 */
[----:B------:R-:W-:-:S04]  /*0460*/  UISETP.EQ.OR.EX UP2, UPT, UR9, URZ, !UP0, UP1 ;  /* 0x000000ff0900728c */ /* 0x000fc8000c742710 */
[----:B------:R-:W-:-:S06]  /*0470*/  UP2UR UR4, UPR, URZ, 0x4 ;  /* 0x00000004ff047883 */ /* 0x000fcc0008000000 */
[----:B------:R-:W-:Y:S01]  /*0480*/  MOV R84, UR4 ;  /* 0x0000000400547c02 */ /* 0x000fe20008000f00 */
[----:B------:R-:W-:Y:S06]  /*0490*/  BRA.U !UP2, `(.L_x_8) ;  /* 0x000000010a207547 */ /* 0x000fec000b800000 */
[----:B------:R-:W-:Y:S01]  /*04a0*/  UISETP.NE.U32.AND UP1, UPT, UR8, URZ, UPT ;  /* 0x000000ff0800728c */ /* 0x000fe2000bf25070 */
[----:B-----5:R-:W-:Y:S01]  /*04b0*/  FSETP.NEU.AND P0, PT, R41, RZ, PT ;  /* 0x000000ff2900720b */ /* 0x020fe20003f0d000 */
[----:B------:R-:W-:Y:S02]  /*04c0*/  USEL UR4, URZ, 0xffffffff, UP0 ;  /* 0xffffffffff047887 */ /* 0x000fe40008000000 */
[----:B------:R-:W-:-:S10]  /*04d0*/  UISETP.NE.AND.EX UP1, UPT, UR9, URZ, UPT, UP1 ;  /* 0x000000ff0900728c */ /* 0x000fd4000bf25310 */
[----:B------:R-:W-:Y:S01]  /*04e0*/  VOTEU.ANY UP0, P0 ;  /* 0x0000000000ff7886 */ /* 0x000fe20000000100 */
[----:B------:R-:W-:-:S04]  /*04f0*/  @!UP1 USEL UR4, URZ, 0xffffffff, UP0 ;  /* 0xffffffffff049887 */ /* 0x000fc80008000000 */
[----:B------:R-:W-:-:S04]  /*0500*/  ULOP3.LUT UR4, UR4, 0x1, URZ, 0xc0, !UPT ;  /* 0x0000000104047892 */ /* 0x000fc8000f8ec0ff */
[----:B------:R-:W-:-:S11]  /*0510*/  UISETP.NE.U32.AND UP3, UPT, UR4, 0x1, UPT ;  /* 0x000000010400788c */ /* 0x000fd6000bf65070 */
.L_x_8:
[----:B------:R-:W3:Y:S01]  /*0520*/  SHFL.IDX PT, R0, R81, RZ, 0x1f ;  /* 0x00001fff51007589 */ /* 0x000ee200000e0000 */
[----:B------:R-:W-:-:S04]  /*0530*/  UISETP.NE.AND UP0, UPT, UR13, 0x2, UPT ;  /* 0x000000020d00788c */ /* 0x000fc8000bf05270 */
[----:B------:R-:W-:Y:S02]  /*0540*/  UISETP.EQ.AND UP1, UPT, UR46, URZ, !UP0 ;  /* 0x000000ff2e00728c */ /* 0x000fe4000c722270 */
[----:B------:R-:W-:-:S04]  /*0550*/  USEL UR48, URZ, 0x1, UP0 ;  /* 0x00000001ff307887 */ /* 0x000fc80008000000 */
[----:B------:R-:W-:Y:S02]  /*0560*/  PLOP3.LUT P3, PT, P1, PT, UP1, 0x80, 0x8 ;  /* 0x000000000008781c */ /* 0x000fe40000f6f018 */
[----:B---3--:R-:W-:-:S13]  /*0570*/  ISETP.NE.AND P0, PT, R0, RZ, PT ;  /* 0x000000ff0000720c */ /* 0x008fda0003f05270 */
[----:B------:R-:W-:Y:S05]  /*0580*/  @P0 BRA `(.L_x_9) ;  /* 0x0000000000780947 */ /* 0x000fea0003800000 */
[----:B------:R-:W3:Y:S01]  /*0590*/  S2UR UR5, SR_CgaCtaId ;  /* 0x00000000000579c3 */ /* 0x000ee20000008800 */
[----:B------:R-:W-:Y:S01]  /*05a0*/  UMOV UR4, 0x400 ;  /* 0x0000040000047882 */ /* 0x000fe20000000000 */
[----:B------:R-:W-:Y:S01]  /*05b0*/  UMOV UR8, 0x1 ;  /* 0x0000000100087882 */ /* 0x000fe20000000000 */
[----:B------:R-:W-:Y:S01]  /*05c0*/  UMOV UR6, 0x2 ;  /* 0x0000000200067882 */ /* 0x000fe20000000000 */
[----:B------:R-:W-:-:S04]  /*05d0*/  UIADD3 UR8, UPT, UPT, -UR8, 0x100000, URZ ;  /* 0x0010000008087890 */ /* 0x000fc8000fffe1ff */
[----:B------:R-:W-:Y:S02]  /*05e0*/  USHF.L.U32 UR9, UR8, 0xb, URZ ;  /* 0x0000000b08097899 */ /* 0x000fe400080006ff */
[----:B------:R-:W-:Y:S02]  /*05f0*/  USHF.L.U32 UR8, UR8, 0x1, URZ ;  /* 0x0000000108087899 */ /* 0x000fe400080006ff */
[----:B------:R-:W-:-:S04]  /*0600*/  UIADD3 UR6, UPT, UPT, -UR6, 0x100000, URZ ;  /* 0x0010000006067890 */ /* 0x000fc8000fffe1ff */
[----:B------:R-:W-:Y:S02]  /*0610*/  USHF.L.U32 UR7, UR6, 0xb, URZ ;  /* 0x0000000b06077899 */ /* 0x000fe400080006ff */
[----:B------:R-:W-:Y:S01]  /*0620*/  USHF.L.U32 UR6, UR6, 0x1, URZ ;  /* 0x0000000106067899 */ /* 0x000fe200080006ff */
[----:B------:R-:W-:Y:S01]  /*0630*/  ELECT P0, URZ, PT ;  /* 0x0000000000ff782f */ /* 0x000fe20003800000 */
[----:B---3--:R-:W-:Y:S01]  /*0640*/  ULEA UR4, UR5, UR4, 0x18 ;  /* 0x0000000405047291 */ /* 0x008fe2000f8ec0ff */
[----:B------:R-:W3:Y:S11]  /*0650*/  FENCE.VIEW.ASYNC.S ;  /* 0x00000000000073c6 */ /* 0x000ef60000000000 */
[----:B---3--:R3:W4:Y:S01]  /*0660*/  SYNCS.EXCH.64 URZ, [UR4], UR8 ;  /* 0x0000000804ff75b2 */ /* 0x0087220008000100 */
[----:B------:R3:W1:Y:S01]  /*0670*/  SYNCS.EXCH.64 URZ, [UR4+0x40], UR6 ;  /* 0x0000400604ff75b2 */ /* 0x0006620008000100 */
        /* <DEDUP_REMOVED lines=13> */
[----:B------:R3:W1:Y:S02]  /*0750*/  SYNCS.EXCH.64 URZ, [UR4+0x78], UR6 ;  /* 0x0000780604ff75b2 */ /* 0x0006640008000100 */
[----:B---3--:R-:W-:Y:S01]  /*0760*/  NOP ;  /* 0x0000000000007918 */ /* 0x008fe20000000000 */
.L_x_9:
[----:B------:R-:W3:Y:S01]  /*0770*/  SHFL.IDX PT, R0, R81, RZ, 0x1f ;  /* 0x00001fff51007589 */ /* 0x000ee200000e0000 */
[----:B------:R-:W-:Y:S01]  /*0780*/  NOP ;  /* 0x0000000000007918 */ /* 0x000fe20000000000 */
[----:B---3--:R-:W-:-:S13]  /*0790*/  ISETP.NE.AND P0, PT, R0, 0x1, PT ;  /* 0x000000010000780c */ /* 0x008fda0003f05270 */
        /* <DEDUP_REMOVED lines=14> */
[----:B---3--:R3:W1:Y:S01]  /*0880*/  SYNCS.EXCH.64 URZ, [UR4+0x80], UR8 ;  /* 0x0000800804ff75b2 */ /* 0x0086620008000100 */
[----:B------:R3:W1:Y:S01]  /*0890*/  SYNCS.EXCH.64 URZ, [UR4+0xa0], UR6 ;  /* 0x0000a00604ff75b2 */ /* 0x0006620008000100 */
[----:B------:R3:W1:Y:S01]  /*08a0*/  SYNCS.EXCH.64 URZ, [UR4+0x88], UR8 ;  /* 0x0000880804ff75b2 */ /* 0x0006620008000100 */
[----:B------:R3:W1:Y:S01]  /*08b0*/  SYNCS.EXCH.64 URZ, [UR4+0xa8], UR6 ;  /* 0x0000a80604ff75b2 */ /* 0x0006620008000100 */
[----:B------:R3:W1:Y:S01]  /*08c0*/  SYNCS.EXCH.64 URZ, [UR4+0x90], UR8 ;  /* 0x0000900804ff75b2 */ /* 0x0006620008000100 */
[----:B------:R3:W1:Y:S01]  /*08d0*/  SYNCS.EXCH.64 URZ, [UR4+0xb0], UR6 ;  /* 0x0000b00604ff75b2 */ /* 0x0006620008000100 */
[----:B------:R3:W1:Y:S01]  /*08e0*/  SYNCS.EXCH.64 URZ, [UR4+0x98], UR8 ;  /* 0x0000980804ff75b2 */ /* 0x0006620008000100 */
[----:B------:R3:W1:Y:S01]  /*08f0*/  SYNCS.EXCH.64 URZ, [UR4+0xb8], UR6 ;  /* 0x0000b80604ff75b2 */ /* 0x0006620008000100 */
[----:B------:R-:W-:Y:S01]  /*0900*/  NOP ;  /* 0x0000000000007918 */ /* 0x000fe20000000000 */
.L_x_10:
[----:B------:R-:W2:Y:S01]  /*0910*/  SHFL.IDX PT, R0, R81, RZ, 0x1f ;  /* 0x00001fff51007589 */ /* 0x000ea200000e0000 */
[----:B------:R-:W-:Y:S01]  /*0920*/  NOP ;  /* 0x0000000000007918 */ /* 0x000fe20000000000 */
[----:B--2---:R-:W-:-:S13]  /*0930*/  ISETP.NE.AND P0, PT, R0, 0x3, PT ;  /* 0x000000030000780c */ /* 0x004fda0003f05270 */
[----:B------:R-:W-:Y:S05]  /*0940*/  @P0 BRA `(.L_x_11) ;  /* 0x0000000000300947 */ /* 0x000fea0003800000 */
[----:B---3--:R-:W2:Y:S01]  /*0950*/  S2UR UR6, SR_CgaCtaId ;  /* 0x00000000000679c3 */ /* 0x008ea20000008800 */
[----:B------:R-:W-:Y:S01]  /*0960*/  UMOV UR4, 0x400 ;  /* 0x0000040000047882 */ /* 0x000fe20000000000 */
[----:B------:R-:W-:Y:S01]  /*0970*/  UMOV UR5, 0x20 ;  /* 0x0000002000057882 */ /* 0x000fe20000000000 */
[----:B------:R-:W-:Y:S01]  /*0980*/  ELECT P0, URZ, PT ;  /* 0x0000000000ff782f */ /* 0x000fe20003800000 */
[----:B--2---:R-:W-:Y:S02]  /*0990*/  ULEA UR6, UR6, UR4, 0x18 ;  /* 0x0000000406067291 */ /* 0x004fe4000f8ec0ff */
[----:B------:R-:W-:-:S04]  /*09a0*/  UIADD3 UR4, UPT, UPT, -UR5, 0x100000, URZ ;  /* 0x0010000005047890 */ /* 0x000fc8000fffe1ff */
[----:B------:R-:W-:Y:S02]  /*09b0*/  USHF.L.U32 UR5, UR4, 0xb, URZ ;  /* 0x0000000b04057899 */ /* 0x000fe400080006ff */
[----:B------:R-:W-:Y:S01]  /*09c0*/  USHF.L.U32 UR4, UR4, 0x1, URZ ;  /* 0x0000000104047899 */ /* 0x000fe200080006ff */
[----:B------:R-:W2:Y:S11]  /*09d0*/  FENCE.VIEW.ASYNC.S ;  /* 0x00000000000073c6 */ /* 0x000eb60000000000 */
[----:B--2---:R2:W3:Y:S01]  /*09e0*/  SYNCS.EXCH.64 URZ, [UR6+0xc0], UR4 ;  /* 0x0000c00406ff75b2 */ /* 0x0044e20008000100 */
[----:B------:R2:W1:Y:S01]  /*09f0*/  SYNCS.EXCH.64 URZ, [UR6+0xc8], UR4 ;  /* 0x0000c80406ff75b2 */ /* 0x0004620008000100 */
[----:B------:R-:W-:Y:S01]  /*0a00*/  NOP ;  /* 0x0000000000007918 */ /* 0x000fe20000000000 */
.L_x_11:
[----:B------:R-:W4:Y:S01]  /*0a10*/  SHFL.IDX PT, R0, R81, RZ, 0x1f ;  /* 0x00001fff51007589 */ /* 0x000f2200000e0000 */
[----:B------:R-:W-:Y:S01]  /*0a20*/  NOP ;  /* 0x0000000000007918 */ /* 0x000fe20000000000 */
[----:B----4-:R-:W-:-:S13]  /*0a30*/  ISETP.NE.AND P0, PT, R0, 0x4, PT ;  /* 0x000000040000780c */ /* 0x010fda0003f05270 */
[----:B------:R-:W-:Y:S05]  /*0a40*/  @P0 BRA `(.L_x_12) ;  /* 0x00000000004c0947 */ /* 0x000fea0003800000 */
[----:B--2---:R-:W2:Y:S01]  /*0a50*/  S2UR UR5, SR_CgaCtaId ;  /* 0x00000000000579c3 */ /* 0x004ea20000008800 */
[----:B---3--:R-:W-:Y:S01]  /*0a60*/  UMOV UR4, 0x3a0 ;  /* 0x000003a000047882 */ /* 0x008fe20000000000 */
[----:B------:R-:W-:Y:S01]  /*0a70*/  UMOV UR6, 0x400 ;  /* 0x0000040000067882 */ /* 0x000fe20000000000 */
[----:B------:R-:W-:Y:S01]  /*0a80*/  USEL UR4, UR4, 0x320, UP3 ;  /* 0x0000032004047887 */ /* 0x000fe20009800000 */
[----:B------:R-:W-:Y:S01]  /*0a90*/  UMOV UR8, 0x1 ;  /* 0x0000000100087882 */ /* 0x000fe20000000000 */
[----:B------:R-:W-:Y:S01]  /*0aa0*/  ELECT P0, URZ, PT ;  /* 0x0000000000ff782f */ /* 0x000fe20003800000 */
[----:B------:R-:W-:-:S04]  /*0ab0*/  UIADD3 UR8, UPT, UPT, -UR8, 0x100000, URZ ;  /* 0x0010000008087890 */ /* 0x000fc8000fffe1ff */
[----:B------:R-:W-:Y:S02]  /*0ac0*/  USHF.L.U32 UR9, UR8, 0xb, URZ ;  /* 0x0000000b08097899 */ /* 0x000fe400080006ff */
[----:B------:R-:W-:Y:S02]  /*0ad0*/  USHF.L.U32 UR8, UR8, 0x1, URZ ;  /* 0x0000000108087899 */ /* 0x000fe400080006ff */
[----:B--2---:R-:W-:Y:S02]  /*0ae0*/  ULEA UR6, UR5, UR6, 0x18 ;  /* 0x0000000605067291 */ /* 0x004fe4000f8ec0ff */
[----:B------:R-:W-:-:S04]  /*0af0*/  UIADD3 UR4, UPT, UPT, -UR4, 0x100000, URZ ;  /* 0x0010000004047890 */ /* 0x000fc8000fffe1ff */
[----:B------:R-:W-:Y:S02]  /*0b00*/  USHF.L.U32 UR5, UR4, 0xb, URZ ;  /* 0x0000000b04057899 */ /* 0x000fe400080006ff */
[----:B------:R-:W-:Y:S01]  /*0b10*/  USHF.L.U32 UR4, UR4, 0x1, URZ ;  /* 0x0000000104047899 */ /* 0x000fe200080006ff */
[----:B------:R-:W2:Y:S03]  /*0b20*/  FENCE.VIEW.ASYNC.S ;  /* 0x00000000000073c6 */ /* 0x000ea60000000000 */
[----:B--2---:R4:W2:Y:S08]  /*0b30*/  SYNCS.EXCH.64 URZ, [UR6+0xd0], UR8 ;  /* 0x0000d00806ff75b2 */ /* 0x0048b00008000100 */
[----:B------:R4:W3:Y:S01]  /*0b40*/  SYNCS.EXCH.64 URZ, [UR6+0xe0], UR4 ;  /* 0x0000e00406ff75b2 */ /* 0x0008e20008000100 */
[----:B------:R4:W1:Y:S01]  /*0b50*/  SYNCS.EXCH.64 URZ, [UR6+0xd8], UR8 ;  /* 0x0000d80806ff75b2 */ /* 0x0008620008000100 */
[----:B------:R4:W1:Y:S02]  /*0b60*/  SYNCS.EXCH.64 URZ, [UR6+0xe8], UR4 ;  /* 0x0000e80406ff75b2 */ /* 0x0008640008000100 */
[----:B----4-:R-:W-:Y:S01]  /*0b70*/  NOP ;  /* 0x0000000000007918 */ /* 0x010fe20000000000 */
.L_x_12:
[----:B------:R-:W4:Y:S01]  /*0b80*/  SHFL.IDX PT, R0, R81, RZ, 0x1f ;  /* 0x00001fff51007589 */ /* 0x000f2200000e0000 */
[----:B------:R-:W-:Y:S01]  /*0b90*/  NOP ;  /* 0x0000000000007918 */ /* 0x000fe20000000000 */
[----:B----4-:R-:W-:-:S13]  /*0ba0*/  ISETP.NE.AND P0, PT, R0, 0x5, PT ;  /* 0x000000050000780c */ /* 0x010fda0003f05270 */
[----:B------:R-:W-:Y:S05]  /*0bb0*/  @P0 BRA `(.L_x_13) ;  /* 0x0000000000580947 */ /* 0x000fea0003800000 */
[----:B--2---:R-:W2:Y:S01]  /*0bc0*/  S2UR UR5, SR_CgaCtaId ;  /* 0x00000000000579c3 */ /* 0x004ea20000008800 */
[----:B---3--:R-:W-:Y:S01]  /*0bd0*/  UMOV UR4, 0x400 ;  /* 0x0000040000047882 */ /* 0x008fe20000000000 */
        /* <DEDUP_REMOVED lines=9> */
[----:B--2---:R-:W-:Y:S01]  /*0c70*/  ULEA UR4, UR5, UR4, 0x18 ;  /* 0x0000000405047291 */ /* 0x004fe2000f8ec0ff */
[----:B------:R-:W2:Y:S11]  /*0c80*/  FENCE.VIEW.ASYNC.S ;  /* 0x00000000000073c6 */ /* 0x000eb60000000000 */
[----:B--2---:R4:W2:Y:S01]  /*0c90*/  SYNCS.EXCH.64 URZ, [UR4+0xf0], UR6 ;  /* 0x0000f00604ff75b2 */ /* 0x0048a20008000100 */
[----:B------:R4:W3:Y:S01]  /*0ca0*/  SYNCS.EXCH.64 URZ, [UR4+0x110], UR8 ;  /* 0x0001100804ff75b2 */ /* 0x0008e20008000100 */
[----:B------:R4:W1:Y:S01]  /*0cb0*/  SYNCS.EXCH.64 URZ, [UR4+0xf8], UR6 ;  /* 0x0000f80604ff75b2 */ /* 0x0008620008000100 */
[----:B------:R4:W1:Y:S01]  /*0cc0*/  SYNCS.EXCH.64 URZ, [UR4+0x118], UR8 ;  /* 0x0001180804ff75b2 */ /* 0x0008620008000100 */
[----:B------:R4:W1:Y:S01]  /*0cd0*/  SYNCS.EXCH.64 URZ, [UR4+0x100], UR6 ;  /* 0x0001000604ff75b2 */ /* 0x0008620008000100 */
[----:B------:R4:W1:Y:S01]  /*0ce0*/  SYNCS.EXCH.64 URZ, [UR4+0x120], UR8 ;  /* 0x0001200804ff75b2 */ /* 0x0008620008000100 */
[----:B------:R4:W1:Y:S01]  /*0cf0*/  SYNCS.EXCH.64 URZ, [UR4+0x108], UR6 ;  /* 0x0001080604ff75b2 */ /* 0x0008620008000100 */
[----:B------:R4:W1:Y:S02]  /*0d00*/  SYNCS.EXCH.64 URZ, [UR4+0x128], UR8 ;  /* 0x0001280804ff75b2 */ /* 0x0008640008000100 */
[----:B----4-:R-:W-:Y:S01]  /*0d10*/  NOP ;  /* 0x0000000000007918 */ /* 0x010fe20000000000 */
.L_x_13:
[----:B------:R-:W4:Y:S01]  /*0d20*/  SHFL.IDX PT, R0, R81, RZ, 0x1f ;  /* 0x00001fff51007589 */ /* 0x000f2200000e0000 */
[----:B------:R-:W-:Y:S01]  /*0d30*/  ISETP.NE.OR P1, PT, RZ, UR13, !P1 ;  /* 0x0000000dff007c0c */ /* 0x000fe2000cf25670 */
[----:B------:R-:W-:Y:S01]  /*0d40*/  NOP ;  /* 0x0000000000007918 */ /* 0x000fe20000000000 */
[----:B----4-:R-:W-:-:S13]  /*0d50*/  ISETP.NE.AND P0, PT, R0, 0x3, PT ;  /* 0x000000030000780c */ /* 0x010fda0003f05270 */
[----:B------:R-:W-:Y:S05]  /*0d60*/  @P0 BRA `(.L_x_14) ;  /* 0x0000000000380947 */ /* 0x000fea0003800000 */
[----:B--2---:R-:W2:Y:S01]  /*0d70*/  S2UR UR5, SR_CgaCtaId ;  /* 0x00000000000579c3 */ /* 0x004ea20000008800 */
[----:B---3--:R-:W-:Y:S01]  /*0d80*/  UMOV UR4, 0x400 ;  /* 0x0000040000047882 */ /* 0x008fe20000000000 */
[----:B------:R-:W-:Y:S01]  /*0d90*/  UMOV UR6, 0x20 ;  /* 0x0000002000067882 */ /* 0x000fe20000000000 */
[----:B------:R-:W-:Y:S01]  /*0da0*/  ELECT P0, URZ, PT ;  /* 0x0000000000ff782f */ /* 0x000fe20003800000 */
[----:B------:R-:W-:-:S04]  /*0db0*/  UIADD3 UR6, UPT, UPT, -UR6, 0x100000, URZ ;  /* 0x0010000006067890 */ /* 0x000fc8000fffe1ff */
[----:B------:R-:W-:Y:S02]  /*0dc0*/  USHF.L.U32 UR7, UR6, 0xb, URZ ;  /* 0x0000000b06077899 */ /* 0x000fe400080006ff */
[----:B------:R-:W-:Y:S02]  /*0dd0*/  USHF.L.U32 UR6, UR6, 0x1, URZ ;  /* 0x0000000106067899 */ /* 0x000fe400080006ff */
[----:B--2---:R-:W-:Y:S01]  /*0de0*/  ULEA UR4, UR5, UR4, 0x18 ;  /* 0x0000000405047291 */ /* 0x004fe2000f8ec0ff */
[----:B------:R-:W2:Y:S11]  /*0df0*/  FENCE.VIEW.ASYNC.S ;  /* 0x00000000000073c6 */ /* 0x000eb60000000000 */
[----:B--2---:R4:W2:Y:S01]  /*0e00*/  SYNCS.EXCH.64 URZ, [UR4+0x130], UR6 ;  /* 0x0001300604ff75b2 */ /* 0x0048a20008000100 */
[----:B------:R4:W3:Y:S01]  /*0e10*/  SYNCS.EXCH.64 URZ, [UR4+0x140], UR6 ;  /* 0x0001400604ff75b2 */ /* 0x0008e20008000100 */
[----:B------:R4:W1:Y:S01]  /*0e20*/  SYNCS.EXCH.64 URZ, [UR4+0x138], UR6 ;  /* 0x0001380604ff75b2 */ /* 0x0008620008000100 */
[----:B------:R4:W1:Y:S02]  /*0e30*/  SYNCS.EXCH.64 URZ, [UR4+0x148], UR6 ;  /* 0x0001480604ff75b2 */ /* 0x0008640008000100 */
[----:B----4-:R-:W-:Y:S01]  /*0e40*/  NOP ;  /* 0x0000000000007918 */ /* 0x010fe20000000000 */
.L_x_14:
[----:B---3--:R-:W3:Y:S01]  /*0e50*/  S2UR UR7, SR_CgaCtaId ;  /* 0x00000000000779c3 */ /* 0x008ee20000008800 */
[----:B------:R-:W-:Y:S01]  /*0e60*/  VOTEU.ALL UP0, P1 ;  /* 0x0000000000ff7886 */ /* 0x000fe20000800000 */
[----:B--2---:R-:W-:Y:S01]  /*0e70*/  UMOV UR4, 0x20 ;  /* 0x0000002000047882 */ /* 0x004fe20000000000 */
[----:B------:R-:W-:Y:S01]  /*0e80*/  NOP ;  /* 0x0000000000007918 */ /* 0x000fe20000000000 */
[----:B-1----:R-:W-:Y:S01]  /*0e90*/  LOP3.LUT R3, R95, 0x1f, RZ, 0xc0, !PT ;  /* 0x0000001f5f037812 */ /* 0x002fe200078ec0ff */
[----:B------:R-:W-:Y:S01]  /*0ea0*/  UISETP.NE.AND UP4, UPT, UR13, URZ, UPT ;  /* 0x000000ff0d00728c */ /* 0x000fe2000bf85270 */
[----:B------:R-:W-:Y:S01]  /*0eb0*/  @!UP0 UMOV UR6, 0x400 ;  /* 0x0000040000068882 */ /* 0x000fe20000000000 */
[----:B------:R-:W-:-:S04]  /*0ec0*/  @!UP0 UIADD3 UR4, UPT, UPT, -UR4, 0x100000, URZ ;  /* 0x0010000004048890 */ /* 0x000fc8000fffe1ff */
[----:B------:R-:W-:Y:S02]  /*0ed0*/  @!UP0 USHF.L.U32 UR5, UR4, 0xb, URZ ;  /* 0x0000000b04058899 */ /* 0x000fe400080006ff */
[----:B------:R-:W-:Y:S02]  /*0ee0*/  @!UP0 USHF.L.U32 UR4, UR4, 0x1, URZ ;  /* 0x0000000104048899 */ /* 0x000fe400080006ff */
[----:B---3--:R-:W-:Y:S01]  /*0ef0*/  @!UP0 ULEA UR6, UR7, UR6, 0x18 ;  /* 0x0000000607068291 */ /* 0x008fe2000f8ec0ff */
[----:B------:R-:W1:Y:S01]  /*0f00*/  LDCU UR7, c[0x0][0x36c] ;  /* 0x00006d80ff0777ac */ /* 0x000e620008000800 */
[----:B------:R-:W-:Y:S01]  /*0f10*/  VOTEU.ALL UP0, P1 ;  /* 0x0000000000ff7886 */ /* 0x000fe20000800000 */
[----:B------:R-:W2:Y:S09]  /*0f20*/  FENCE.VIEW.ASYNC.S ;  /* 0x00000000000073c6 */ /* 0x000eb20000000000 */
[----:B--2---:R2:W3:Y:S01]  /*0f30*/  @!UP0 SYNCS.EXCH.64 URZ, [UR6+0x150], UR4 ;  /* 0x0001500406ff85b2 */ /* 0x0044e20008000100 */
[----:B-1----:R-:W-:-:S09]  /*0f40*/  UISETP.EQ.U32.AND UP5, UPT, UR7, 0x1, UPT ;  /* 0x000000010700788c */ /* 0x002fd2000bfa2070 */
[----:B--2---:R-:W-:Y:S05]  /*0f50*/  BRA.U !UP5, `(.L_x_15) ;  /* 0x000000010d087547 */ /* 0x004fea000b800000 */
[----:B---3--:R-:W-:Y:S01]  /*0f60*/  UCGABAR_ARV ;  /* 0x00000000000079c7 */ /* 0x008fe20008000000 */
[----:B------:R-:W-:Y:S05]  /*0f70*/  BRA `(.L_x_16) ;  /* 0x0000000000047947 */ /* 0x000fea0003800000 */
.L_x_15:
[----:B---3--:R-:W-:Y:S01]  /*0f80*/  NOP ;  /* 0x0000000000007918 */ /* 0x008fe20000000000 */
.L_x_16:
[----:B------:R-:W1:Y:S01]  /*0f90*/  S2UR UR21, SR_CTAID.X ;  /* 0x00000000001579c3 */ /* 0x000e620000002500 */
[----:B------:R-:W-:-:S05]  /*0fa0*/  CS2R.32 R83, SR_CgaSize ;  /* 0x0000000000537805 */ /* 0x000fca0000008a00 */
[----:B------:R-:W-:-:S05]  /*0fb0*/  IMAD R83, R83, -0xa0, RZ ;  /* 0xffffff6053537824 */ /* 0x000fca00078e02ff */
[----:B------:R-:W-:-:S14]  /*0fc0*/  R2UR UR5, R83 ;  /* 0x00000000530572ca */ /* 0x000fdc00000e0000 */
[----:B------:R-:W2:Y:S01]  /*0fd0*/  LDCU UR5, c[0x0][UR5+0x2b0] ;  /* 0x00005600050577ac */ /* 0x000ea20008000800 */
[----:B------:R-:W-:-:S05]  /*0fe0*/  CS2R.32 R83, SR_CgaSize ;  /* 0x0000000000537805 */ /* 0x000fca0000008a00 */
[----:B------:R-:W-:-:S05]  /*0ff0*/  IMAD R83, R83, -0xa0, RZ ;  /* 0xffffff6053537824 */ /* 0x000fca00078e02ff */
[----:B------:R-:W-:-:S14]  /*1000*/  R2UR UR4, R83 ;  /* 0x00000000530472ca */ /* 0x000fdc00000e0000 */
[----:B------:R-:W3:Y:S01]  /*1010*/  LDCU UR4, c[0x0][UR4+0x2b4] ;  /* 0x00005680040477ac */ /* 0x000ee20008000800 */
[----:B------:R-:W4:Y:S01]  /*1020*/  S2UR UR7, SR_CTAID.Y ;  /* 0x00000000000779c3 */ /* 0x000f220000002600 */
[----:B------:R-:W-:-:S05]  /*1030*/  CS2R.32 R83, SR_CgaSize ;  /* 0x0000000000537805 */ /* 0x000fca0000008a00 */
[----:B------:R-:W-:-:S05]  /*1040*/  IMAD R83, R83, -0xa0, RZ ;  /* 0xffffff6053537824 */ /* 0x000fca00078e02ff */
[----:B------:R-:W-:-:S14]  /*1050*/  R2UR UR8, R83 ;  /* 0x00000000530872ca */ /* 0x000fdc00000e0000 */
[----:B------:R-:W3:Y:S01]  /*1060*/  LDCU UR8, c[0x0][UR8+0x2a0] ;  /* 0x00005400080877ac */ /* 0x000ee20008000800 */
[----:B------:R-:W-:-:S05]  /*1070*/  CS2R.32 R83, SR_CgaSize ;  /* 0x0000000000537805 */ /* 0x000fca0000008a00 */
[----:B------:R-:W-:-:S05]  /*1080*/  IMAD R83, R83, -0xa0, RZ ;  /* 0xffffff6053537824 */ /* 0x000fca00078e02ff */
[----:B------:R-:W-:-:S14]  /*1090*/  R2UR UR9, R83 ;  /* 0x00000000530972ca */ /* 0x000fdc00000e0000 */
[----:B------:R-:W3:Y:S01]  /*10a0*/  LDCU UR9, c[0x0][UR9+0x2a4] ;  /* 0x00005480090977ac */ /* 0x000ee20008000800 */
[----:B------:R-:W3:Y:S01]  /*10b0*/  S2UR UR10, SR_CgaCtaId ;  /* 0x00000000000a79c3 */ /* 0x000ee20000008800 */
[----:B------:R-:W-:Y:S01]  /*10c0*/  UISETP.GT.U32.AND UP0, UPT, UR46, 0xffff, UPT ;  /* 0x0000ffff2e00788c */ /* 0x000fe2000bf04070 */
[----:B------:R-:W3:Y:S01]  /*10d0*/  LDCU UR18, c[0x0][0xb24] ;  /* 0x00016480ff1277ac */ /* 0x000ee20008000800 */
[----:B------:R-:W-:Y:S01]  /*10e0*/  UMOV UR29, 0x5 ;  /* 0x00000005001d7882 */ /* 0x000fe20000000000 */
[----:B-1----:R-:W-:-:S04]  /*10f0*/  I2FP.F32.U32 R2, UR21 ;  /* 0x0000001500027c45 */ /* 0x002fc80008201000 */
[----:B------:R-:W1:Y:S01]  /*1100*/  S2UR UR36, SR_CTAID.Z ;  /* 0x00000000002479c3 */ /* 0x000e620000002700 */
[----:B------:R-:W1:Y:S01]  /*1110*/  LDCU UR42, c[0x0][0xb24] ;  /* 0x00016480ff2a77ac */ /* 0x000e620008000800 */
[----:B--2---:R-:W-:Y:S01]  /*1120*/  FMUL R2, R2, UR5 ;  /* 0x0000000502027c20 */ /* 0x004fe20008400000 */
[----:B------:R-:W-:Y:S01]  /*1130*/  USEL UR5, UR46, 0xffff, !UP0 ;  /* 0x0000ffff2e057887 */ /* 0x000fe2000c000000 */
[----:B----4-:R-:W-:Y:S01]  /*1140*/  I2FP.F32.U32 R0, UR7 ;  /* 0x0000000700007c45 */ /* 0x010fe20008201000 */
[----:B------:R-:W2:Y:S03]  /*1150*/  LDCU UR23, c[0x0][0xb30] ;  /* 0x00016600ff1777ac */ /* 0x000ea60008000800 */
[----:B------:R-:W4:Y:S01]  /*1160*/  F2I.U32.TRUNC.NTZ R2, R2 ;  /* 0x0000000200027305 */ /* 0x000f22000020f000 */
[----:B---3--:R-:W-:Y:S01]  /*1170*/  FMUL R0, R0, UR4 ;  /* 0x0000000400007c20 */ /* 0x008fe20008400000 */
[----:B------:R-:W-:-:S02]  /*1180*/  ULOP3.LUT UR19, UR5, 0xffff, URZ, 0xc0, !UPT ;  /* 0x0000ffff05137892 */ /* 0x000fc4000f8ec0ff */
[----:B------:R-:W-:Y:S02]  /*1190*/  USHF.L.U32 UR28, UR10, 0xb, URZ ;  /* 0x0000000b0a1c7899 */ /* 0x000fe400080006ff */
[----:B------:R-:W-:Y:S02]  /*11a0*/  UISETP.GE.AND UP2, UPT, UR18, 0x1, UPT ;  /* 0x000000011200788c */ /* 0x000fe4000bf46270 */
[----:B------:R-:W3:Y:S01]  /*11b0*/  F2I.U32.TRUNC.NTZ R0, R0 ;  /* 0x0000000000007305 */ /* 0x000ee2000020f000 */
[----:B------:R-:W-:Y:S01]  /*11c0*/  UMOV UR20, UR7 ;  /* 0x0000000700147c82 */ /* 0x000fe20008000000 */
[----:B------:R-:W-:Y:S01]  /*11d0*/  UMOV UR16, UR21 ;  /* 0x0000001500107c82 */ /* 0x000fe20008000000 */
[----:B----4-:R-:W-:Y:S02]  /*11e0*/  R2UR UR4, R2 ;  /* 0x00000000020472ca */ /* 0x010fe400000e0000 */
[----:B------:R-:W-:Y:S02]  /*11f0*/  PRMT R2, RZ, 0x7610, R2 ;  /* 0x00007610ff027816 */ /* 0x000fe40000000002 */
[----:B---3--:R-:W-:-:S02]  /*1200*/  R2UR UR6, R0 ;  /* 0x00000000000672ca */ /* 0x008fc400000e0000 */
[----:B------:R-:W-:-:S07]  /*1210*/  PRMT R0, RZ, 0x7610, R0 ;  /* 0x00007610ff007816 */ /* 0x000fce0000000000 */
[----:B------:R-:W-:-:S04]  /*1220*/  UIADD3 UR5, UPT, UPT, -UR4, URZ, URZ ;  /* 0x000000ff04057290 */ /* 0x000fc8000fffe1ff */
[----:B------:R-:W-:Y:S02]  /*1230*/  UIMAD UR5, UR8, UR5, UR21 ;  /* 0x00000005080572a4 */ /* 0x000fe4000f8e0215 */
[----:B------:R-:W-:-:S04]  /*1240*/  UIADD3 UR4, UPT, UPT, -UR6, URZ, URZ ;  /* 0x000000ff06047290 */ /* 0x000fc8000fffe1ff */
[----:B------:R-:W-:Y:S01]  /*1250*/  IMAD.U32 R83, RZ, RZ, UR5 ;  /* 0x00000005ff537e24 */ /* 0x000fe2000f8e00ff */
[----:B------:R-:W-:-:S06]  /*1260*/  UIMAD UR4, UR9, UR4, UR7 ;  /* 0x00000004090472a4 */ /* 0x000fcc000f8e0207 */
[----:B------:R-:W-:Y:S01]  /*1270*/  IMAD.U32 R82, RZ, RZ, UR4 ;  /* 0x00000004ff527e24 */ /* 0x000fe2000f8e00ff */
[----:B-12---:R-:W-:Y:S06]  /*1280*/  BRA.U UP4, `(.L_x_17) ;  /* 0x0000000104447547 */ /* 0x006fec000b800000 */
[----:B------:R-:W-:Y:S02]  /*1290*/  R2UR UR4, R83 ;  /* 0x00000000530472ca */ /* 0x000fe400000e0000 */
[----:B------:R-:W-:-:S11]  /*12a0*/  R2UR UR8, R82 ;  /* 0x00000000520872ca */ /* 0x000fd600000e0000 */
[----:B------:R-:W-:Y:S02]  /*12b0*/  UISETP.GT.U32.AND UP0, UPT, UR4, 0x1, UPT ;  /* 0x000000010400788c */ /* 0x000fe4000bf04070 */
[----:B------:R-:W-:Y:S02]  /*12c0*/  ULOP3.LUT UR4, UR4, 0xfffffffe, URZ, 0xc0, !UPT ;  /* 0xfffffffe04047892 */ /* 0x000fe4000f8ec0ff */
[----:B------:R-:W-:Y:S02]  /*12d0*/  UISETP.NE.AND UP1, UPT, UR8, URZ, UP0 ;  /* 0x000000ff0800728c */ /* 0x000fe40008725270 */
[----:B------:R-:W-:Y:S02]  /*12e0*/  UISETP.NE.AND UP0, UPT, UR8, 0x1, UP0 ;  /* 0x000000010800788c */ /* 0x000fe40008705270 */
[----:B------:R-:W-:Y:S02]  /*12f0*/  USEL UR7, URZ, 0x1, UP1 ;  /* 0x00000001ff077887 */ /* 0x000fe40008800000 */
[----:B------:R-:W-:-:S02]  /*1300*/  USEL UR6, URZ, 0x4, UP0 ;  /* 0x00000004ff067887 */ /* 0x000fc40008000000 */
[----:B------:R-:W-:Y:S02]  /*1310*/  USEL UR5, URZ, 0x2, UP1 ;  /* 0x00000002ff057887 */ /* 0x000fe40008800000 */
[----:B------:R-:W-:Y:S02]  /*1320*/  ULEA UR4, UR8, UR4, 0x1 ;  /* 0x0000000408047291 */ /* 0x000fe4000f8e08ff */
[----:B------:R-:W-:Y:S02]  /*1330*/  USEL UR8, URZ, 0x8, UP0 ;  /* 0x00000008ff087887 */ /* 0x000fe40008000000 */
[----:B------:R-:W-:-:S03]  /*1340*/  UIADD3 UR5, UPT, UPT, UR5, UR6, UR7 ;  /* 0x0000000605057290 */ /* 0x000fc6000fffe007 */
[----:B------:R-:W-:Y:S01]  /*1350*/  UMOV UR6, 0x3 ;  /* 0x0000000300067882 */ /* 0x000fe20000000000 */
[----:B------:R-:W-:Y:S02]  /*1360*/  UIADD3 UR5, UPT, UPT, UR5, UR8, URZ ;  /* 0x0000000805057290 */ /* 0x000fe4000fffe0ff */
[----:B------:R-:W-:-:S04]  /*1370*/  USHF.L.U32 UR4, UR6, UR4, URZ ;  /* 0x0000000406047299 */ /* 0x000fc800080006ff */
[----:B------:R-:W-:Y:S02]  /*1380*/  IMAD.U32 R2, RZ, RZ, UR5 ;  /* 0x00000005ff027e24 */ /* 0x000fe4000f8e00ff */
[----:B------:R-:W-:Y:S02]  /*1390*/  IMAD.U32 R0, RZ, RZ, UR4 ;  /* 0x00000004ff007e24 */ /* 0x000fe4000f8e00ff */
.L_x_17:
[----:B------:R-:W-:Y:S05]  /*13a0*/  BRA.U !UP2, `(.L_x_18) ;  /* 0x000000010ad07547 */ /* 0x000fea000b800000 */
[----:B------:R-:W1:Y:S01]  /*13b0*/  LDCU.128 UR24, c[0x0][0xb10] ;  /* 0x00016200ff1877ac */ /* 0x000e620008000c00 */
[----:B------:R-:W2:Y:S01]  /*13c0*/  LDCU UR12, c[0x0][0x370] ;  /* 0x00006e00ff0c77ac */ /* 0x000ea20008000800 */
[----:B------:R-:W3:Y:S01]  /*13d0*/  LDCU UR5, c[0x0][0x374] ;  /* 0x00006e80ff0577ac */ /* 0x000ee20008000800 */
[----:B------:R-:W4:Y:S01]  /*13e0*/  LDCU UR22, c[0x0][0xb0c] ;  /* 0x00016180ff1677ac */ /* 0x000f220008000800 */
[----:B------:R-:W4:Y:S01]  /*13f0*/  LDCU UR4, c[0x0][0xb20] ;  /* 0x00016400ff0477ac */ /* 0x000f220008000800 */
[----:B------:R-:W4:Y:S01]  /*1400*/  LDCU.64 UR16, c[0x0][0xb28] ;  /* 0x00016500ff1077ac */ /* 0x000f220008000a00 */
[----:B-1----:R-:W-:Y:S02]  /*1410*/  UISETP.NE.AND UP0, UPT, UR26, 0x1, UPT ;  /* 0x000000011a00788c */ /* 0x002fe4000bf05270 */
[----:B---3--:R-:W-:Y:S02]  /*1420*/  UIMAD.WIDE.U32 UR6, UR5, UR27, URZ ;  /* 0x0000001b050672a5 */ /* 0x008fe4000f8e00ff */
[----:B--2---:R-:W-:-:S02]  /*1430*/  UIMAD.WIDE.U32 UR8, UR12, UR24, URZ ;  /* 0x000000180c0872a5 */ /* 0x004fc4000f8e00ff */
[----:B----4-:R-:W-:Y:S02]  /*1440*/  UISETP.NE.AND UP1, UPT, UR22, 0x1, UPT ;  /* 0x000000011600788c */ /* 0x010fe4000bf25270 */
[----:B------:R-:W-:Y:S01]  /*1450*/  UISETP.NE.AND UP2, UPT, UR18, 0x1, UPT ;  /* 0x000000011200788c */ /* 0x000fe2000bf45270 */
[----:B------:R-:W-:Y:S02]  /*1460*/  UMOV UR6, UR7 ;  /* 0x0000000700067c82 */ /* 0x000fe40008000000 */
[----:B------:R-:W-:Y:S01]  /*1470*/  UMOV UR8, UR9 ;  /* 0x0000000900087c82 */ /* 0x000fe20008000000 */
[----:B------:R-:W-:Y:S02]  /*1480*/  @UP0 USHF.R.U32.HI UR5, URZ, UR4, UR6 ;  /* 0x00000004ff050299 */ /* 0x000fe40008011606 */
[----:B------:R-:W-:Y:S02]  /*1490*/  UIMAD.WIDE.U32 UR14, UR20, UR27, URZ ;  /* 0x0000001b140e72a5 */ /* 0x000fe4000f8e00ff */
[----:B------:R-:W-:-:S02]  /*14a0*/  UIMAD.WIDE.U32 UR6, UR5, UR16, URZ ;  /* 0x00000010050672a5 */ /* 0x000fc4000f8e00ff */
[----:B------:R-:W-:Y:S02]  /*14b0*/  @UP1 USHF.R.U32.HI UR12, URZ, UR25, UR8 ;  /* 0x00000019ff0c1299 */ /* 0x000fe40008011608 */
[----:B------:R-:W-:Y:S02]  /*14c0*/  UIMAD.WIDE.U32 UR10, UR21, UR24, URZ ;  /* 0x00000018150a72a5 */ /* 0x000fe4000f8e00ff */
[----:B------:R-:W-:Y:S01]  /*14d0*/  UIMAD.WIDE.U32 UR8, UR12, UR16, URZ ;  /* 0x000000100c0872a5 */ /* 0x000fe2000f8e00ff */
[----:B------:R-:W-:Y:S01]  /*14e0*/  UMOV UR14, UR15 ;  /* 0x0000000f000e7c82 */ /* 0x000fe20008000000 */
[----:B------:R-:W-:Y:S01]  /*14f0*/  UMOV UR6, UR7 ;  /* 0x0000000700067c82 */ /* 0x000fe20008000000 */
[----:B------:R-:W-:Y:S02]  /*1500*/  USHF.R.U32.HI UR14, URZ, UR4, UR14 ;  /* 0x00000004ff0e7299 */ /* 0x000fe4000801160e */
[----:B------:R-:W-:Y:S01]  /*1510*/  @UP2 USHF.R.U32.HI UR5, URZ, UR17, UR6 ;  /* 0x00000011ff052299 */ /* 0x000fe20008011606 */
[----:B------:R-:W-:-:S02]  /*1520*/  UMOV UR10, UR11 ;  /* 0x0000000b000a7c82 */ /* 0x000fc40008000000 */
[----:B------:R-:W-:Y:S01]  /*1530*/  UMOV UR6, UR9 ;  /* 0x0000000900067c82 */ /* 0x000fe20008000000 */
[----:B------:R-:W-:Y:S02]  /*1540*/  USHF.R.U32.HI UR10, URZ, UR25, UR10 ;  /* 0x00000019ff0a7299 */ /* 0x000fe4000801160a */
[----:B------:R-:W-:Y:S02]  /*1550*/  @UP2 USHF.R.U32.HI UR12, URZ, UR17, UR6 ;  /* 0x00000011ff0c2299 */ /* 0x000fe40008011606 */
[----:B------:R-:W-:Y:S02]  /*1560*/  USEL UR4, UR20, UR14, !UP0 ;  /* 0x0000000e14047287 */ /* 0x000fe4000c000000 */
[----:B------:R-:W-:Y:S02]  /*1570*/  UIMAD UR6, UR5, UR18, URZ ;  /* 0x00000012050672a4 */ /* 0x000fe4000f8e02ff */
[----:B------:R-:W-:Y:S02]  /*1580*/  USEL UR5, UR21, UR10, !UP1 ;  /* 0x0000000a15057287 */ /* 0x000fe4000c800000 */
[----:B------:R-:W-:-:S02]  /*1590*/  UIMAD UR8, UR12, UR18, URZ ;  /* 0x000000120c0872a4 */ /* 0x000fc4000f8e02ff */
[----:B------:R-:W-:Y:S02]  /*15a0*/  UISETP.GE.AND UP0, UPT, UR4, UR6, UPT ;  /* 0x000000060400728c */ /* 0x000fe4000bf06270 */
[----:B------:R-:W-:Y:S02]  /*15b0*/  UIMAD.WIDE.U32 UR6, UR4, UR16, URZ ;  /* 0x00000010040672a5 */ /* 0x000fe4000f8e00ff */
[----:B------:R-:W-:Y:S02]  /*15c0*/  UISETP.GE.OR UP0, UPT, UR5, UR8, UP0 ;  /* 0x000000080500728c */ /* 0x000fe40008706670 */
[----:B------:R-:W-:Y:S02]  /*15d0*/  UIMAD.WIDE.U32 UR8, UR5, UR16, URZ ;  /* 0x00000010050872a5 */ /* 0x000fe4000f8e00ff */
[----:B------:R-:W-:Y:S02]  /*15e0*/  USHF.R.U32.HI UR7, URZ, UR17, UR7 ;  /* 0x00000011ff077299 */ /* 0x000fe40008011607 */
[----:B------:R-:W-:-:S02]  /*15f0*/  UIADD3 UR10, UPT, UPT, -UR4, URZ, URZ ;  /* 0x000000ff040a7290 */ /* 0x000fc4000fffe1ff */
[----:B------:R-:W-:Y:S02]  /*1600*/  USEL UR7, UR4, UR7, !UP2 ;  /* 0x0000000704077287 */ /* 0x000fe4000d000000 */
[----:B------:R-:W-:Y:S01]  /*1610*/  UIADD3 UR16, UPT, UPT, -UR5, URZ, URZ ;  /* 0x000000ff05107290 */ /* 0x000fe2000fffe1ff */
[----:B------:R-:W-:Y:S01]  /*1620*/  @!UP0 UMOV UR6, UR9 ;  /* 0x0000000900068c82 */ /* 0x000fe20008000000 */
[----:B------:R-:W-:Y:S02]  /*1630*/  UIADD3 UR8, UPT, UPT, -UR7, URZ, URZ ;  /* 0x000000ff07087290 */ /* 0x000fe4000fffe1ff */
[----:B------:R-:W-:Y:S02]  /*1640*/  @!UP0 USHF.R.U32.HI UR6, URZ, UR17, UR6 ;  /* 0x00000011ff068299 */ /* 0x000fe40008011606 */
[----:B------:R-:W-:Y:S02]  /*1650*/  UIMAD UR8, UR18, UR8, UR4 ;  /* 0x00000008120872a4 */ /* 0x000fe4000f8e0204 */
[----:B------:R-:W-:-:S02]  /*1660*/  @!UP0 USEL UR6, UR5, UR6, !UP2 ;  /* 0x0000000605068287 */ /* 0x000fc4000d000000 */
[----:B------:R-:W-:Y:S02]  /*1670*/  UIMAD UR20, UR26, UR10, UR20 ;  /* 0x0000000a1a1472a4 */ /* 0x000fe4000f8e0214 */
[----:B------:R-:W-:Y:S02]  /*1680*/  @!UP0 UIADD3 UR7, UPT, UPT, UR7, -UR6, URZ ;  /* 0x8000000607078290 */ /* 0x000fe4000fffe0ff */
[----:B------:R-:W-:Y:S02]  /*1690*/  @!UP0 UIMAD UR6, UR8, UR12, UR6 ;  /* 0x0000000c080682a4 */ /* 0x000fe4000f8e0206 */
[----:B------:R-:W-:Y:S02]  /*16a0*/  @!UP0 UIMAD UR4, UR7, UR18, UR5 ;  /* 0x00000012070482a4 */ /* 0x000fe4000f8e0205 */
[----:B------:R-:W-:Y:S02]  /*16b0*/  UIMAD UR16, UR22, UR16, UR21 ;  /* 0x00000010161072a4 */ /* 0x000fe4000f8e0215 */
[----:B------:R-:W-:Y:S01]  /*16c0*/  UIMAD UR20, UR4, UR26, UR20 ;  /* 0x0000001a041472a4 */ /* 0x000fe2000f8e0214 */
[----:B------:R-:W-:-:S02]  /*16d0*/  @!UP0 UMOV UR5, UR6 ;  /* 0x0000000600058c82 */ /* 0x000fc40008000000 */
[----:B------:R-:W-:-:S12]  /*16e0*/  UIMAD UR16, UR5, UR22, UR16 ;  /* 0x00000016051072a4 */ /* 0x000fd8000f8e0210 */
.L_x_18:
[----:B------:R-:W-:Y:S02]  /*16f0*/  UISETP.NE.AND UP1, UPT, UR23, 0x1, UPT ;  /* 0x000000011700788c */ /* 0x000fe4000bf25270 */
[----:B------:R-:W-:Y:S02]  /*1700*/  UISETP.NE.AND UP0, UPT, UR13, 0x2, UPT ;  /* 0x000000020d00788c */ /* 0x000fe4000bf05270 */
[----:B------:R-:W-:Y:S02]  /*1710*/  ULOP3.LUT UR28, UR28, 0x1000, URZ, 0xc0, !UPT ;  /* 0x000010001c1c7892 */ /* 0x000fe4000f8ec0ff */
[----:B------:R-:W-:-:S03]  /*1720*/  USHF.L.U32 UR24, UR29, UR19, URZ ;  /* 0x000000131d187299 */ /* 0x000fc600080006ff */
[----:B------:R-:W-:Y:S09]  /*1730*/  BRA.U UP1, `(.L_x_19) ;  /* 0x0000000101447547 */ /* 0x000ff2000b800000 */
[----:B------:R-:W1:Y:S01]  /*1740*/  LDCU.128 UR8, c[0x0][0xb10] ;  /* 0x00016200ff0877ac */ /* 0x000e620008000c00 */
[----:B------:R-:W2:Y:S01]  /*1750*/  LDCU UR12, c[0x0][0xb0c] ;  /* 0x00016180ff0c77ac */ /* 0x000ea20008000800 */
[----:B------:R-:W3:Y:S01]  /*1760*/  LDCU UR14, c[0x0][0xb20] ;  /* 0x00016400ff0e77ac */ /* 0x000ee20008000800 */
[----:B-1----:R-:W-:Y:S02]  /*1770*/  UIMAD.WIDE.U32 UR6, UR16, UR8, URZ ;  /* 0x00000008100672a5 */ /* 0x002fe4000f8e00ff */
[----:B------:R-:W-:Y:S02]  /*1780*/  UIMAD.WIDE.U32 UR4, UR20, UR11, URZ ;  /* 0x0000000b140472a5 */ /* 0x000fe4000f8e00ff */
[----:B--2---:R-:W-:Y:S02]  /*1790*/  UISETP.NE.AND UP2, UPT, UR12, 0x1, UPT ;  /* 0x000000010c00788c */ /* 0x004fe4000bf45270 */
[----:B------:R-:W-:Y:S01]  /*17a0*/  UISETP.NE.AND UP1, UPT, UR10, 0x1, UPT ;  /* 0x000000010a00788c */ /* 0x000fe2000bf25270 */
[----:B------:R-:W-:-:S02]  /*17b0*/  UMOV UR6, UR7 ;  /* 0x0000000700067c82 */ /* 0x000fc40008000000 */
[----:B------:R-:W-:Y:S01]  /*17c0*/  UMOV UR4, UR5 ;  /* 0x0000000500047c82 */ /* 0x000fe20008000000 */
[----:B------:R-:W-:Y:S02]  /*17d0*/  USHF.R.U32.HI UR6, URZ, UR9, UR6 ;  /* 0x00000009ff067299 */ /* 0x000fe40008011606 */
[----:B---3--:R-:W-:Y:S02]  /*17e0*/  USHF.R.U32.HI UR4, URZ, UR14, UR4 ;  /* 0x0000000eff047299 */ /* 0x008fe40008011604 */
[----:B------:R-:W-:Y:S02]  /*17f0*/  USEL UR5, UR16, UR6, !UP2 ;  /* 0x0000000610057287 */ /* 0x000fe4000d000000 */
[----:B------:R-:W-:-:S04]  /*1800*/  USEL UR4, UR20, UR4, !UP1 ;  /* 0x0000000414047287 */ /* 0x000fc8000c800000 */
[----:B------:R-:W-:Y:S02]  /*1810*/  UIADD3 UR6, UPT, UPT, -UR4, UR5, URZ ;  /* 0x0000000504067290 */ /* 0x000fe4000fffe1ff */
[----:B------:R-:W-:Y:S02]  /*1820*/  UIADD3 UR4, UPT, UPT, UR4, -UR5, URZ ;  /* 0x8000000504047290 */ /* 0x000fe4000fffe0ff */
[----:B------:R-:W-:Y:S02]  /*1830*/  UIMAD UR20, UR6, UR10, UR20 ;  /* 0x0000000a061472a4 */ /* 0x000fe4000f8e0214 */
[----:B------:R-:W-:-:S12]  /*1840*/  UIMAD UR16, UR4, UR12, UR16 ;  /* 0x0000000c041072a4 */ /* 0x000fd8000f8e0210 */
.L_x_19:
[----:B------:R-:W-:Y:S05]  /*1850*/  BRA.U !UP5, `(.L_x_20) ;  /* 0x000000010d0c7547 */ /* 0x000fea000b800000 */
[----:B------:R-:W-:Y:S01]  /*1860*/  UCGABAR_WAIT ;  /* 0x0000000000007dc7 */ /* 0x000fe20008000000 */
[----:B------:R-:W-:Y:S01]  /*1870*/  CCTL.IVALL ;  /* 0x00000000ff00798f */ /* 0x000fe20002000000 */
[----:B------:R-:W-:Y:S05]  /*1880*/  BRA `(.L_x_21) ;  /* 0x0000000000047947 */ /* 0x000fea0003800000 */
.L_x_20:
[----:B------:R-:W-:Y:S06]  /*1890*/  BAR.SYNC.DEFER_BLOCKING 0x0 ;  /* 0x0000000000007b1d */ /* 0x000fec0000010000 */
.L_x_21:
[----:B------:R-:W-:Y:S05]  /*18a0*/  BRA.U UP0, `(.L_x_22) ;  /* 0x0000001500807547 */ /* 0x000fea000b800000 */
[----:B------:R-:W1:Y:S01]  /*18b0*/  LDCU UR6, c[0x0][0x38c] ;  /* 0x00007180ff0677ac */ /* 0x000e620008000800 */
[----:B------:R-:W2:Y:S01]  /*18c0*/  S2UR UR9, SR_CgaCtaId ;  /* 0x00000000000979c3 */ /* 0x000ea20000008800 */
[----:B------:R-:W-:Y:S01]  /*18d0*/  PLOP3.LUT P1, PT, PT, PT, UP3, 0x80, 0x8 ;  /* 0x000000000008781c */ /* 0x000fe20003f2f038 */
[----:B------:R-:W-:Y:S01]  /*18e0*/  IMAD.MOV.U32 R12, RZ, RZ, 0x1 ;  /* 0x00000001ff0c7424 */ /* 0x000fe200078e00ff */
[----:B------:R-:W-:Y:S01]  /*18f0*/  UMOV UR8, 0x400 ;  /* 0x0000040000087882 */ /* 0x000fe20000000000 */
[----:B------:R-:W-:Y:S01]  /*1900*/  UISETP.NE.AND UP1, UPT, UR13, URZ, UPT ;  /* 0x000000ff0d00728c */ /* 0x000fe2000bf25270 */
[----:B------:R-:W-:Y:S01]  /*1910*/  ISETP.NE.AND P2, PT, R3, RZ, P3 ;  /* 0x000000ff0300720c */ /* 0x000fe20001f45270 */
[----:B------:R-:W-:Y:S01]  /*1920*/  USHF.L.U32 UR7, UR21, 0x7, URZ ;  /* 0x0000000715077899 */ /* 0x000fe200080006ff */
[----:B------:R-:W-:Y:S01]  /*1930*/  PLOP3.LUT P1, PT, P1, PT, PT, 0x8, 0x80 ;  /* 0x000000000080781c */ /* 0x000fe20000f2e170 */
[----:B------:R-:W-:Y:S01]  /*1940*/  USHF.L.U32 UR46, UR21, 0x6, URZ ;  /* 0x00000006152e7899 */ /* 0x000fe200080006ff */
[----:B------:R-:W-:Y:S01]  /*1950*/  CS2R R10, SRZ ;  /* 0x00000000000a7805 */ /* 0x000fe2000001ff00 */
[----:B------:R-:W-:Y:S01]  /*1960*/  IMAD.MOV.U32 R9, RZ, RZ, RZ ;  /* 0x000000ffff097224 */ /* 0x000fe200078e00ff */
[----:B------:R-:W3:Y:S01]  /*1970*/  LDCU UR39, c[0x0][0x370] ;  /* 0x00006e00ff2777ac */ /* 0x000ee20008000800 */
[----:B------:R-:W-:Y:S01]  /*1980*/  IMAD.MOV.U32 R8, RZ, RZ, 0x1 ;  /* 0x00000001ff087424 */ /* 0x000fe200078e00ff */
[----:B------:R-:W4:Y:S01]  /*1990*/  LDCU.64 UR26, c[0x0][0x348] ;  /* 0x00006900ff1a77ac */ /* 0x000f220008000a00 */
[----:B-1----:R-:W-:-:S02]  /*19a0*/  UIADD3 UR5, UPT, UPT, UR6, 0x3f, URZ ;  /* 0x0000003f06057890 */ /* 0x002fc4000fffe0ff */
[----:B------:R-:W-:Y:S02]  /*19b0*/  UIADD3 UR47, UPT, UPT, UR6, 0x7e, URZ ;  /* 0x0000007e062f7890 */ /* 0x000fe4000fffe0ff */
[----:B------:R-:W-:Y:S02]  /*19c0*/  USHF.R.S32.HI UR4, URZ, 0x1f, UR5 ;  /* 0x0000001fff047899 */ /* 0x000fe40008011405 */
[----:B--2---:R-:W-:Y:S02]  /*19d0*/  ULEA UR13, UR9, UR8, 0x18 ;  /* 0x00000008090d7291 */ /* 0x004fe4000f8ec0ff */
[----:B------:R-:W-:Y:S02]  /*19e0*/  ULEA.HI UR4, UR4, UR5, URZ, 0x6 ;  /* 0x0000000504047291 */ /* 0x000fe4000f8f30ff */
[----:B------:R-:W-:Y:S02]  /*19f0*/  ULOP3.LUT UR5, UR7, 0x80, URZ, 0xc0, !UPT ;  /* 0x0000008007057892 */ /* 0x000fe4000f8ec0ff */
[----:B------:R-:W-:-:S02]  /*1a00*/  USHF.R.S32.HI UR41, URZ, 0x6, UR4 ;  /* 0x00000006ff297899 */ /* 0x000fc40008011404 */
[----:B------:R-:W-:Y:S02]  /*1a10*/  UIADD3 UR4, UPT, UPT, UR6, -0x1, URZ ;  /* 0xffffffff06047890 */ /* 0x000fe4000fffe0ff */
[----:B------:R-:W-:Y:S02]  /*1a20*/  UISETP.LT.U32.AND UP0, UPT, UR41, 0x8, UPT ;  /* 0x000000082900788c */ /* 0x000fe4000bf01070 */
[----:B------:R-:W-:Y:S02]  /*1a30*/  UISETP.GE.U32.AND UP2, UPT, UR4, -0x7f, UPT ;  /* 0xffffff810400788c */ /* 0x000fe4000bf46070 */
[----:B------:R-:W-:Y:S02]  /*1a40*/  USEL UR40, UR41, 0x8, UP0 ;  /* 0x0000000829287887 */ /* 0x000fe40008000000 */
[----:B------:R-:W-:Y:S02]  /*1a50*/  ULEA UR30, UR28, UR13, 0x1 ;  /* 0x0000000d1c1e7291 */ /* 0x000fe4000f8e08ff */
[----:B------:R-:W-:Y:S01]  /*1a60*/  UIADD3 UR4, UPT, UPT, UR40, -0x1, URZ ;  /* 0xffffffff28047890 */ /* 0x000fe2000fffe0ff */
[----:B------:R-:W1:Y:S04]  /*1a70*/  LDCU UR38, c[0x0][0x374] ;  /* 0x00006e80ff2677ac */ /* 0x000e680008000800 */
[----:B------:R-:W-:-:S02]  /*1a80*/  @UP2 UIADD3 UR4, UPT, UPT, UR40, URZ, URZ ;  /* 0x000000ff28042290 */ /* 0x000fc4000fffe0ff */
[----:B------:R-:W-:Y:S02]  /*1a90*/  ULOP3.LUT UR46, UR46, 0x40, URZ, 0xc0, !UPT ;  /* 0x000000402e2e7892 */ /* 0x000fe4000f8ec0ff */
[----:B------:R-:W-:Y:S02]  /*1aa0*/  USEL UR21, UR48, 0x2, UP1 ;  /* 0x0000000230157887 */ /* 0x000fe40008800000 */
[----:B------:R-:W-:Y:S02]  /*1ab0*/  ULEA.HI UR45, UR28, UR5, URZ, 0x1a ;  /* 0x000000051c2d7291 */ /* 0x000fe4000f8fd0ff */
[----:B------:R-:W-:Y:S02]  /*1ac0*/  UIADD3 UR30, UPT, UPT, UR30, 0x8400, URZ ;  /* 0x000084001e1e7890 */ /* 0x000fe4000fffe0ff */
[----:B------:R-:W-:Y:S02]  /*1ad0*/  UIADD3 UR44, UPT, UPT, UR41, -UR40, URZ ;  /* 0x80000028292c7290 */ /* 0x000fe4000fffe0ff */
[----:B------:R-:W-:-:S02]  /*1ae0*/  UIADD3 UR29, UPT, UPT, UR4, 0x1, URZ ;  /* 0x00000001041d7890 */ /* 0x000fc4000fffe0ff */
[----:B------:R-:W-:Y:S01]  /*1af0*/  UIADD3 UR43, UPT, UPT, -UR4, URZ, URZ ;  /* 0x000000ff042b7290 */ /* 0x000fe2000fffe1ff */
[----:B-1-34-:R-:W-:-:S11]  /*1b00*/  UMOV UR6, URZ ;  /* 0x000000ff00067c82 */ /* 0x01afd60008000000 */
.L_x_42:
[----:B-1----:R-:W1:Y:S02]  /*1b10*/  S2UR UR4, SR_CgaCtaId ;  /* 0x00000000000479c3 */ /* 0x002e640000008800 */
[----:B-1----:R-:W-:-:S09]  /*1b20*/  UISETP.NE.AND UP0, UPT, UR4, URZ, UPT ;  /* 0x000000ff0400728c */ /* 0x002fd2000bf05270 */
[----:B------:R-:W-:Y:S05]  /*1b30*/  BRA.U UP0, `(.L_x_23) ;  /* 0x0000000100287547 */ /* 0x000fea000b800000 */
[----:B------:R-:W-:Y:S02]  /*1b40*/  LEA R0, R9, UR13, 0x3 ;  /* 0x0000000d09007c11 */ /* 0x000fe4000f8e18ff */
[----:B------:R-:W-:-:S04]  /*1b50*/  SHF.L.U32 R3, R8, 0x1f, RZ ;  /* 0x0000001f08037819 */ /* 0x000fc800000006ff */
[----:B------:R-:W1:Y:S02]  /*1b60*/  SYNCS.PHASECHK.TRANS64.TRYWAIT P0, [R0+URZ+0x140], R3 ;  /* 0x00014003000075a7 */ /* 0x000e6400080011ff */
[----:B-1----:R-:W-:Y:S05]  /*1b70*/  @!P0 BRA `(.L_x_24) ;  /* 0x0000008000908947 */ /* 0x002fea0003800000 */
.L_x_153:
[----:B------:R2:W-:Y:S01]  /*1b80*/  SYNCS.ARRIVE.TRANS64.A1T0 RZ, [R0+URZ+0x130], RZ ;  /* 0x000130ff00ff79a7 */ /* 0x0005e200081000ff */
[----:B------:R-:W-:-:S05]  /*1b90*/  VIADD R9, R9, 0x1 ;  /* 0x0000000109097836 */ /* 0x000fca0000000000 */
[----:B------:R-:W-:-:S04]  /*1ba0*/  ISETP.NE.AND P0, PT, R9, 0x2, PT ;  /* 0x000000020900780c */ /* 0x000fc80003f05270 */
[----:B-1----:R-:W-:Y:S02]  /*1bb0*/  SEL R3, RZ, 0x1, P0 ;  /* 0x00000001ff037807 */ /* 0x002fe40000000000 */
[----:B------:R-:W-:Y:S02]  /*1bc0*/  SEL R9, R9, RZ, P0 ;  /* 0x000000ff09097207 */ /* 0x000fe40000000000 */
[----:B------:R-:W-:-:S07]  /*1bd0*/  LOP3.LUT R8, R8, R3, RZ, 0x3c, !PT ;  /* 0x0000000308087212 */ /* 0x000fce00078e3cff */
.L_x_23:
[----:B------:R-:W-:Y:S01]  /*1be0*/  ULEA UR4, UR6, UR13, 0x3 ;  /* 0x0000000d06047291 */ /* 0x000fe2000f8e18ff */
[----:B--2---:R-:W-:Y:S01]  /*1bf0*/  SHF.L.U32 R0, R12, 0x1f, RZ ;  /* 0x0000001f0c007819 */ /* 0x004fe200000006ff */
[----:B------:R-:W-:Y:S02]  /*1c00*/  UISETP.GE.U32.AND UP0, UPT, UR47, 0x7f, UPT ;  /* 0x0000007f2f00788c */ /* 0x000fe4000bf06070 */
[----:B------:R-:W-:Y:S01]  /*1c10*/  ULEA UR11, UR20, UR46, 0x7 ;  /* 0x0000002e140b7291 */ /* 0x000fe2000f8e38ff */
[----:B------:R-:W-:-:S04]  /*1c20*/  UMOV UR7, URZ ;  /* 0x000000ff00077c82 */ /* 0x000fc80008000000 */
[----:B------:R1:W2:Y:S01]  /*1c30*/  SYNCS.PHASECHK.TRANS64.TRYWAIT P0, [UR4+0x40], R0 ;  /* 0x00004000ff0075a7 */ /* 0x0002a20008001104 */
[----:B------:R-:W-:-:S04]  /*1c40*/  ULEA.HI UR4, UR16, UR16, URZ, 0x1 ;  /* 0x0000001010047291 */ /* 0x000fc8000f8f08ff */
[----:B------:R-:W-:-:S04]  /*1c50*/  USHF.L.U32 UR4, UR4, 0x7, URZ ;  /* 0x0000000704047899 */ /* 0x000fc800080006ff */
[----:B------:R-:W-:-:S04]  /*1c60*/  ULOP3.LUT UR35, UR4, 0xffffff00, URZ, 0xc0, !UPT ;  /* 0xffffff0004237892 */ /* 0x000fc8000f8ec0ff */
[----:B------:R-:W-:Y:S01]  /*1c70*/  UIADD3 UR35, UPT, UPT, UR45, UR35, URZ ;  /* 0x000000232d237290 */ /* 0x000fe2000fffe0ff */
[----:B------:R-:W-:Y:S11]  /*1c80*/  BRA.U !UP0, `(.L_x_25) ;  /* 0x0000000108c87547 */ /* 0x000ff6000b800000 */
[----:B------:R-:W-:Y:S01]  /*1c90*/  UMOV UR16, UR43 ;  /* 0x0000002b00107c82 */ /* 0x000fe20008000000 */
[----:B------:R-:W-:Y:S01]  /*1ca0*/  UMOV UR4, UR6 ;  /* 0x0000000600047c82 */ /* 0x000fe20008000000 */
[----:B------:R-:W-:-:S05]  /*1cb0*/  UMOV UR34, URZ ;  /* 0x000000ff00227c82 */ /* 0x000fca0008000000 */
.L_x_31:
[----:B------:R-:W-:Y:S01]  /*1cc0*/  ULEA UR33, UR4, UR13, 0x3 ;  /* 0x0000000d04217291 */ /* 0x000fe2000f8e18ff */
[----:B------:R-:W-:Y:S01]  /*1cd0*/  @P3 MOV R2, 0xc000 ;  /* 0x0000c00000023802 */ /* 0x000fe20000000f00 */
[----:B--234-:R-:W-:Y:S10]  /*1ce0*/  @P0 BRA `(.L_x_26) ;  /* 0x00000000000c0947 */ /* 0x01cff40003800000 */
[----:B------:R-:W-:-:S04]  /*1cf0*/  SHF.L.U32 R3, R12, 0x1f, RZ ;  /* 0x0000001f0c037819 */ /* 0x000fc800000006ff */
[----:B------:R-:W2:Y:S02]  /*1d00*/  SYNCS.PHASECHK.TRANS64.TRYWAIT P0, [UR33+0x40], R3 ;  /* 0x00004003ff0075a7 */ /* 0x000ea40008001121 */
[----:B--2---:R-:W-:Y:S05]  /*1d10*/  @!P0 BRA `(.L_x_27) ;  /* 0x00000080003c8947 */ /* 0x004fea0003800000 */
.L_x_26:
[----:B------:R2:W-:Y:S01]  /*1d20*/  @P3 SYNCS.ARRIVE.TRANS64 RZ, [UR33], R2 ;  /* 0x00000002ffff39a7 */ /* 0x0005e20008000021 */
[----:B------:R-:W-:Y:S02]  /*1d30*/  ULOP3.LUT UR5, UR21, 0x2, URZ, 0xfc, !UPT ;  /* 0x0000000215057892 */ /* 0x000fe4000f8efcff */
[----:B------:R-:W-:Y:S02]  /*1d40*/  UIADD3 UR16, UPT, UPT, UR16, 0x1, URZ ;  /* 0x0000000110107890 */ /* 0x000fe4000fffe0ff */
[----:B------:R-:W-:Y:S02]  /*1d50*/  UISETP.NE.AND UP0, UPT, UR5, 0x2, UPT ;  /* 0x000000020500788c */ /* 0x000fe4000bf05270 */
[----:B------:R-:W-:-:S07]  /*1d60*/  UISETP.NE.AND UP2, UPT, UR16, 0x1, UPT ;  /* 0x000000011000788c */ /* 0x000fce000bf45270 */
[----:B------:R-:W-:Y:S05]  /*1d70*/  BRA.U UP0, `(.L_x_28) ;  /* 0x0000000100047547 */ /* 0x000fea000b800000 */
[----:B------:R-:W-:Y:S05]  /*1d80*/  BPT.TRAP 0x1 ;  /* 0x000000040000795c */ /* 0x000fea0000300000 */
.L_x_28:
[----:B------:R-:W-:Y:S04]  /*1d90*/  BSSY.RECONVERGENT B0, `(.L_x_29) ;  /* 0x0000003000007945 */ /* 0x000fe80003800200 */
[----:B------:R-:W-:Y:S05]  /*1da0*/  @!P2 BRA `(.L_x_30) ;  /* 0x000000000004a947 */ /* 0x000fea0003800000 */
[----:B------:R-:W-:Y:S05]  /*1db0*/  BPT.TRAP 0x1 ;  /* 0x000000040000795c */ /* 0x000fea0000300000 */
.L_x_30:
[----:B------:R-:W-:Y:S05]  /*1dc0*/  BSYNC.RECONVERGENT B0 ;  /* 0x0000000000007941 */ /* 0x000fea0003800200 */
.L_x_29:
[----:B------:R-:W-:Y:S02]  /*1dd0*/  UIADD3 UR5, UPT, UPT, UR4, 0x1, URZ ;  /* 0x0000000104057890 */ /* 0x000fe4000fffe0ff */
[----:B------:R-:W-:Y:S02]  /*1de0*/  USHF.L.U32 UR8, UR4, 0xd, URZ ;  /* 0x0000000d04087899 */ /* 0x000fe400080006ff */
[----:B------:R-:W-:Y:S02]  /*1df0*/  UISETP.NE.AND UP0, UPT, UR5, 0x8, UPT ;  /* 0x000000080500788c */ /* 0x000fe4000bf05270 */
[----:B------:R-:W-:Y:S02]  /*1e00*/  ULOP3.LUT UR32, UR8, UR28, URZ, 0xfc, !UPT ;  /* 0x0000001c08207292 */ /* 0x000fe4000f8efcff */
[----:B------:R-:W-:Y:S02]  /*1e10*/  USEL UR7, URZ, 0x1, UP0 ;  /* 0x00000001ff077887 */ /* 0x000fe40008000000 */
[----:B------:R-:W-:-:S02]  /*1e20*/  USEL UR6, UR5, URZ, UP0 ;  /* 0x000000ff05067287 */ /* 0x000fc40008000000 */
[----:B------:R-:W-:Y:S02]  /*1e30*/  UIADD3 UR14, UP1, UPT, UR26, 0x80, URZ ;  /* 0x000000801a0e7890 */ /* 0x000fe4000ff3e0ff */
[----:B------:R-:W-:Y:S01]  /*1e40*/  ULEA UR5, UR6, UR13, 0x3 ;  /* 0x0000000d06057291 */ /* 0x000fe2000f8e18ff */
[----:B------:R-:W-:Y:S01]  /*1e50*/  LOP3.LUT R12, R12, UR7, RZ, 0x3c, !PT ;  /* 0x000000070c0c7c12 */ /* 0x000fe2000f8e3cff */
[----:B------:R-:W-:Y:S02]  /*1e60*/  ULEA UR32, UR32, UR13, 0x1 ;  /* 0x0000000d20207291 */ /* 0x000fe4000f8e08ff */
[----:B------:R-:W-:Y:S01]  /*1e70*/  UIADD3 UR4, UP0, UPT, UR26, 0x180, URZ ;  /* 0x000001801a047890 */ /* 0x000fe2000ff1e0ff */
[----:B-1----:R-:W-:Y:S01]  /*1e80*/  SHF.L.U32 R0, R12, 0x1f, RZ ;  /* 0x0000001f0c007819 */ /* 0x002fe200000006ff */
[----:B------:R-:W-:Y:S02]  /*1e90*/  ULOP3.LUT UR33, UR33, 0xfefffff8, URZ, 0xc0, !UPT ;  /* 0xfefffff821217892 */ /* 0x000fe4000f8ec0ff */
[----:B------:R-:W-:Y:S01]  /*1ea0*/  UIADD3.X UR15, UPT, UPT, URZ, UR27, URZ, UP1, !UPT ;  /* 0x0000001bff0f7290 */ /* 0x000fe20008ffe4ff */
[----:B------:R3:W4:Y:S01]  /*1eb0*/  SYNCS.PHASECHK.TRANS64.TRYWAIT P0, [UR5+0x40], R0 ;  /* 0x00004000ff0075a7 */ /* 0x0007220008001105 */
[----:B------:R-:W-:-:S02]  /*1ec0*/  UIADD3 UR32, UPT, UPT, UR32, 0x8400, URZ ;  /* 0x0000840020207890 */ /* 0x000fc4000fffe0ff */
[----:B------:R-:W-:Y:S02]  /*1ed0*/  UPRMT UR7, URZ, 0x5410, UR24 ;  /* 0x00005410ff077896 */ /* 0x000fe40008000018 */
[----:B------:R-:W-:Y:S02]  /*1ee0*/  UIADD3 UR8, UPT, UPT, UR13, 0x28400, UR8 ;  /* 0x000284000d087890 */ /* 0x000fe4000fffe008 */
[----:B------:R-:W-:Y:S01]  /*1ef0*/  UIADD3.X UR5, UPT, UPT, URZ, UR27, URZ, UP0, !UPT ;  /* 0x0000001bff057290 */ /* 0x000fe200087fe4ff */
[----:B------:R-:W-:Y:S01]  /*1f00*/  UMOV UR18, 0x0 ;  /* 0x0000000000127882 */ /* 0x000fe20000000000 */
[----:B------:R-:W-:Y:S01]  /*1f10*/  UMOV UR19, 0x10000000 ;  /* 0x1000000000137882 */ /* 0x000fe20000000000 */
[----:B------:R-:W-:Y:S01]  /*1f20*/  UMOV UR10, UR34 ;  /* 0x00000022000a7c82 */ /* 0x000fe20008000000 */
[----:B------:R-:W-:Y:S01]  /*1f30*/  UMOV UR12, UR36 ;  /* 0x00000024000c7c82 */ /* 0x000fe20008000000 */
[----:B------:R-:W-:Y:S01]  /*1f40*/  UMOV UR9, UR33 ;  /* 0x0000002100097c82 */ /* 0x000fe20008000000 */
[----:B------:R1:W-:Y:S03]  /*1f50*/  UTMALDG.3D.MULTICAST.2CTA [UR32], [UR14], UR7, desc[UR18] ;  /* 0x000012200e0073b4 */ /* 0x0003e60008211807 */
[----:B------:R2:W-:Y:S01]  /*1f60*/  UTMALDG.3D.2CTA [UR8], [UR4], desc[UR18] ;  /* 0x00001208040075b4 */ /* 0x0005e20008211000 */
[----:B-1----:R-:W-:Y:S01]  /*1f70*/  UIADD3 UR34, UPT, UPT, UR34, 0x40, URZ ;  /* 0x0000004022227890 */ /* 0x002fe2000fffe0ff */
[----:B------:R-:W-:Y:S01]  /*1f80*/  UMOV UR7, UR29 ;  /* 0x0000001d00077c82 */ /* 0x000fe20008000000 */
[----:B--2---:R-:W-:Y:S01]  /*1f90*/  UMOV UR4, UR6 ;  /* 0x0000000600047c82 */ /* 0x004fe20008000000 */
[----:B------:R-:W-:Y:S09]  /*1fa0*/  BRA.U UP2, `(.L_x_31) ;  /* 0xfffffffd02447547 */ /* 0x000ff2000b83ffff */
.L_x_25:
[----:B------:R-:W-:Y:S01]  /*1fb0*/  ULEA UR4, UR6, UR13, 0x3 ;  /* 0x0000000d06047291 */ /* 0x000fe2000f8e18ff */
[----:B-1-3--:R-:W-:Y:S01]  /*1fc0*/  SHF.L.U32 R0, R12, 0x1f, RZ ;  /* 0x0000001f0c007819 */ /* 0x00afe200000006ff */
[----:B------:R-:W-:Y:S01]  /*1fd0*/  @!P1 SYNCS.ARRIVE.TRANS64.A1T0 RZ, [UR13+0xc8], RZ ;  /* 0x0000c8ffffff99a7 */ /* 0x000fe2000810000d */
[----:B------:R-:W-:-:S06]  /*1fe0*/  UISETP.GT.AND UP0, UPT, UR41, UR40, UPT ;  /* 0x000000282900728c */ /* 0x000fcc000bf04270 */
[----:B--2-4-:R1:W2:Y:S03]  /*1ff0*/  SYNCS.PHASECHK.TRANS64.TRYWAIT P0, [UR4+0x40], R0 ;  /* 0x00004000ff0075a7 */ /* 0x0142a60008001104 */
[----:B------:R-:W-:Y:S05]  /*2000*/  BRA.U !UP0, `(.L_x_32) ;  /* 0x0000000108c07547 */ /* 0x000fea000b800000 */
[----:B------:R-:W-:Y:S01]  /*2010*/  UIADD3 UR25, UPT, UPT, UR44, UR7, URZ ;  /* 0x000000072c197290 */ /* 0x000fe2000fffe0ff */
[----:B------:R-:W-:-:S11]  /*2020*/  UMOV UR4, UR6 ;  /* 0x0000000600047c82 */ /* 0x000fd60008000000 */
.L_x_38:
[----:B------:R-:W-:Y:S01]  /*2030*/  ULEA UR17, UR4, UR13, 0x3 ;  /* 0x0000000d04117291 */ /* 0x000fe2000f8e18ff */
[----:B--2---:R-:W-:Y:S01]  /*2040*/  @P3 MOV R2, 0xc000 ;  /* 0x0000c00000023802 */ /* 0x004fe20000000f00 */
[----:B--2-4-:R-:W-:Y:S10]  /*2050*/  @P0 BRA `(.L_x_33) ;  /* 0x00000000000c0947 */ /* 0x014ff40003800000 */
[----:B------:R-:W-:-:S04]  /*2060*/  SHF.L.U32 R3, R12, 0x1f, RZ ;  /* 0x0000001f0c037819 */ /* 0x000fc800000006ff */
[----:B------:R-:W2:Y:S02]  /*2070*/  SYNCS.PHASECHK.TRANS64.TRYWAIT P0, [UR17+0x40], R3 ;  /* 0x00004003ff0075a7 */ /* 0x000ea40008001111 */
[----:B--2---:R-:W-:Y:S05]  /*2080*/  @!P0 BRA `(.L_x_34) ;  /* 0x0000007c00788947 */ /* 0x004fea0003800000 */
.L_x_33:
[----:B------:R2:W-:Y:S01]  /*2090*/  @P3 SYNCS.ARRIVE.TRANS64 RZ, [UR17], R2 ;  /* 0x00000002ffff39a7 */ /* 0x0005e20008000011 */
[----:B------:R-:W-:-:S04]  /*20a0*/  ULOP3.LUT UR5, UR21, 0x2, URZ, 0xfc, !UPT ;  /* 0x0000000215057892 */ /* 0x000fc8000f8efcff */
[----:B------:R-:W-:-:S09]  /*20b0*/  UISETP.NE.AND UP0, UPT, UR5, 0x2, UPT ;  /* 0x000000020500788c */ /* 0x000fd2000bf05270 */
[----:B------:R-:W-:Y:S05]  /*20c0*/  BRA.U UP0, `(.L_x_35) ;  /* 0x0000000100047547 */ /* 0x000fea000b800000 */
[----:B------:R-:W-:Y:S05]  /*20d0*/  BPT.TRAP 0x1 ;  /* 0x000000040000795c */ /* 0x000fea0000300000 */
.L_x_35:
[----:B------:R-:W-:Y:S04]  /*20e0*/  BSSY.RECONVERGENT B0, `(.L_x_36) ;  /* 0x0000003000007945 */ /* 0x000fe80003800200 */
[----:B------:R-:W-:Y:S05]  /*20f0*/  @!P2 BRA `(.L_x_37) ;  /* 0x000000000004a947 */ /* 0x000fea0003800000 */
[----:B------:R-:W-:Y:S05]  /*2100*/  BPT.TRAP 0x1 ;  /* 0x000000040000795c */ /* 0x000fea0000300000 */
.L_x_37:
[----:B------:R-:W-:Y:S05]  /*2110*/  BSYNC.RECONVERGENT B0 ;  /* 0x0000000000007941 */ /* 0x000fea0003800200 */
.L_x_36:
[----:B------:R-:W-:Y:S02]  /*2120*/  UIADD3 UR5, UPT, UPT, UR4, 0x1, URZ ;  /* 0x0000000104057890 */ /* 0x000fe4000fffe0ff */
[----:B------:R-:W-:Y:S02]  /*2130*/  UIADD3 UR14, UP1, UPT, UR26, 0x80, URZ ;  /* 0x000000801a0e7890 */ /* 0x000fe4000ff3e0ff */
[----:B------:R-:W-:Y:S02]  /*2140*/  UISETP.NE.AND UP0, UPT, UR5, 0x8, UPT ;  /* 0x000000080500788c */ /* 0x000fe4000bf05270 */
[----:B------:R-:W-:Y:S02]  /*2150*/  ULEA UR16, UR4, UR30, 0xe ;  /* 0x0000001e04107291 */ /* 0x000fe4000f8e70ff */
[----:B------:R-:W-:Y:S02]  /*2160*/  USEL UR8, URZ, 0x1, UP0 ;  /* 0x00000001ff087887 */ /* 0x000fe40008000000 */
[----:B------:R-:W-:-:S02]  /*2170*/  USEL UR6, UR5, URZ, UP0 ;  /* 0x000000ff05067287 */ /* 0x000fc40008000000 */
[----:B------:R-:W-:Y:S02]  /*2180*/  UIADD3 UR22, UP0, UPT, UR26, 0x180, URZ ;  /* 0x000001801a167890 */ /* 0x000fe4000ff1e0ff */
[----:B------:R-:W-:Y:S01]  /*2190*/  LOP3.LUT R12, R12, UR8, RZ, 0x3c, !PT ;  /* 0x000000080c0c7c12 */ /* 0x000fe2000f8e3cff */
[----:B------:R-:W-:Y:S02]  /*21a0*/  ULEA UR8, UR4, UR13, 0xd ;  /* 0x0000000d04087291 */ /* 0x000fe4000f8e68ff */
[----:B------:R-:W-:Y:S01]  /*21b0*/  ULEA UR5, UR6, UR13, 0x3 ;  /* 0x0000000d06057291 */ /* 0x000fe2000f8e18ff */
[----:B-1----:R-:W-:Y:S01]  /*21c0*/  SHF.L.U32 R0, R12, 0x1f, RZ ;  /* 0x0000001f0c007819 */ /* 0x002fe200000006ff */
[----:B------:R-:W-:Y:S02]  /*21d0*/  USHF.L.U32 UR18, UR7, 0x6, URZ ;  /* 0x0000000607127899 */ /* 0x000fe400080006ff */
[----:B------:R-:W-:Y:S02]  /*21e0*/  ULOP3.LUT UR17, UR17, 0xfefffff8, URZ, 0xc0, !UPT ;  /* 0xfefffff811117892 */ /* 0x000fe4000f8ec0ff */
[----:B------:R-:W-:-:S02]  /*21f0*/  UIADD3.X UR15, UPT, UPT, URZ, UR27, URZ, UP1, !UPT ;  /* 0x0000001bff0f7290 */ /* 0x000fc40008ffe4ff */
[----:B------:R-:W-:Y:S01]  /*2200*/  UPRMT UR4, URZ, 0x5410, UR24 ;  /* 0x00005410ff047896 */ /* 0x000fe20008000018 */
[----:B------:R3:W4:Y:S01]  /*2210*/  SYNCS.PHASECHK.TRANS64.TRYWAIT P0, [UR5+0x40], R0 ;  /* 0x00004000ff0075a7 */ /* 0x0007220008001105 */
[----:B------:R-:W-:Y:S02]  /*2220*/  UIADD3 UR8, UPT, UPT, UR8, 0x28400, URZ ;  /* 0x0002840008087890 */ /* 0x000fe4000fffe0ff */
[----:B------:R-:W-:Y:S01]  /*2230*/  UIADD3.X UR23, UPT, UPT, URZ, UR27, URZ, UP0, !UPT ;  /* 0x0000001bff177290 */ /* 0x000fe200087fe4ff */
[----:B------:R-:W-:Y:S01]  /*2240*/  UMOV UR32, 0x0 ;  /* 0x0000000000207882 */ /* 0x000fe20000000000 */
[----:B------:R-:W-:Y:S01]  /*2250*/  UMOV UR33, 0x10000000 ;  /* 0x1000000000217882 */ /* 0x000fe20000000000 */
[----:B------:R-:W-:Y:S01]  /*2260*/  UMOV UR19, UR35 ;  /* 0x0000002300137c82 */ /* 0x000fe20008000000 */
[----:B------:R-:W-:Y:S01]  /*2270*/  UMOV UR20, UR36 ;  /* 0x0000002400147c82 */ /* 0x000fe20008000000 */
[----:B------:R-:W-:Y:S01]  /*2280*/  UMOV UR12, UR36 ;  /* 0x00000024000c7c82 */ /* 0x000fe20008000000 */
[----:B------:R-:W-:Y:S01]  /*2290*/  UMOV UR9, UR17 ;  /* 0x0000001100097c82 */ /* 0x000fe20008000000 */
[----:B------:R-:W-:Y:S01]  /*22a0*/  UMOV UR10, UR18 ;  /* 0x00000012000a7c82 */ /* 0x000fe20008000000 */
[----:B------:R1:W-:Y:S01]  /*22b0*/  UTMALDG.3D.MULTICAST.2CTA [UR16], [UR14], UR4, desc[UR32] ;  /* 0x000020100e0073b4 */ /* 0x0003e20008211804 */
[----:B------:R-:W-:-:S04]  /*22c0*/  UIADD3 UR7, UPT, UPT, UR7, 0x1, URZ ;  /* 0x0000000107077890 */ /* 0x000fc8000fffe0ff */
[----:B------:R-:W-:Y:S01]  /*22d0*/  UISETP.NE.AND UP0, UPT, UR7, UR25, UPT ;  /* 0x000000190700728c */ /* 0x000fe2000bf05270 */
[----:B------:R3:W-:Y:S01]  /*22e0*/  UTMALDG.3D.2CTA [UR8], [UR22], desc[UR32] ;  /* 0x00002008160075b4 */ /* 0x0007e20008211000 */
[----:B-1----:R-:W-:-:S07]  /*22f0*/  UMOV UR4, UR6 ;  /* 0x0000000600047c82 */ /* 0x002fce0008000000 */
[----:B---3--:R-:W-:Y:S05]  /*2300*/  BRA.U UP0, `(.L_x_38) ;  /* 0xfffffffd00487547 */ /* 0x008fea000b83ffff */
.L_x_32:
[C---:B------:R-:W-:Y:S01]  /*2310*/  LEA R3, R11.reuse, UR13, 0x3 ;  /* 0x0000000d0b037c11 */ /* 0x040fe2000f8e18ff */
[----:B------:R-:W-:Y:S01]  /*2320*/  NOP ;  /* 0x0000000000007918 */ /* 0x000fe20000000000 */
[----:B-1----:R-:W-:Y:S02]  /*2330*/  SHF.L.U32 R0, R10, 0x1f, RZ ;  /* 0x0000001f0a007819 */ /* 0x002fe400000006ff */
[----:B------:R-:W-:Y:S02]  /*2340*/  LEA R5, R11, UR13, 0x4 ;  /* 0x0000000d0b057c11 */ /* 0x000fe4000f8e20ff */
[----:B--2-4-:R-:W1:Y:S02]  /*2350*/  SYNCS.PHASECHK.TRANS64.TRYWAIT P0, [R3+URZ+0xd0], R0 ;  /* 0x0000d000030075a7 */ /* 0x014e6400080011ff */
[----:B-1----:R-:W-:Y:S05]  /*2360*/  @!P0 BRA `(.L_x_39) ;  /* 0x0000007800d88947 */ /* 0x002fea0003800000 */
.L_x_156:
[----:B------:R-:W2:Y:S01]  /*2370*/  LDS.128 R4, [R5+0x160] ;  /* 0x0001600005047984 */ /* 0x000ea20000000c00 */
[----:B------:R-:W-:Y:S01]  /*2380*/  UISETP.GE.AND UP0, UPT, UR42, 0x1, UPT ;  /* 0x000000012a00788c */ /* 0x000fe2000bf06270 */
[----:B------:R-:W-:Y:S01]  /*2390*/  @!PT LDS RZ, [RZ] ;  /* 0x00000000fffff984 */ /* 0x000fe20000000800 */
[----:B------:R-:W-:Y:S01]  /*23a0*/  @!PT LDS RZ, [RZ] ;  /* 0x00000000fffff984 */ /* 0x000fe20000000800 */
[----:B------:R-:W-:Y:S01]  /*23b0*/  @!PT LDS RZ, [RZ] ;  /* 0x00000000fffff984 */ /* 0x000fe20000000800 */
[----:B------:R-:W-:Y:S01]  /*23c0*/  @!PT LDS RZ, [RZ] ;  /* 0x00000000fffff984 */ /* 0x000fe20000000800 */
[----:B------:R3:W-:Y:S06]  /*23d0*/  MEMBAR.ALL.CTA ;  /* 0x0000000000007992 */ /* 0x0007ec0000008000 */
[----:B---3--:R-:W3:Y:S01]  /*23e0*/  FENCE.VIEW.ASYNC.S ;  /* 0x00000000000073c6 */ /* 0x008ee20000000000 */
[----:B--2---:R-:W-:-:S13]  /*23f0*/  LOP3.LUT P0, RZ, R6, 0x1, RZ, 0xc0, !PT ;  /* 0x0000000106ff7812 */ /* 0x004fda000780c0ff */
[----:B---3--:R-:W-:Y:S01]  /*2400*/  VOTEU.ANY UP1, P0 ;  /* 0x0000000000ff7886 */ /* 0x008fe20000020100 */
[----:B------:R-:W-:-:S13]  /*2410*/  PLOP3.LUT P0, PT, PT, PT, UP1, 0x80, 0x8 ;  /* 0x000000000008781c */ /* 0x000fda0003f0f018 */
[----:B-1----:R-:W-:Y:S02]  /*2420*/  @P0 LOP3.LUT R0, R5, 0xffff, RZ, 0xc0, !PT ;  /* 0x0000ffff05000812 */ /* 0x002fe400078ec0ff */
[----:B------:R-:W-:Y:S02]  /*2430*/  @P0 MOV R2, R4 ;  /* 0x0000000400020202 */ /* 0x000fe40000000f00 */
[----:B------:R-:W-:Y:S01]  /*2440*/  @P0 R2UR UR5, R0 ;  /* 0x00000000000502ca */ /* 0x000fe200000e0000 */
[----:B------:R-:W-:Y:S01]  /*2450*/  VIADD R0, R3, 0xe0 ;  /* 0x000000e003007836 */ /* 0x000fe20000000000 */
[----:B------:R-:W-:Y:S02]  /*2460*/  @P0 SHF.R.U32.HI R4, RZ, 0x10, R5 ;  /* 0x00000010ff040819 */ /* 0x000fe40000011605 */
[----:B------:R-:W-:Y:S02]  /*2470*/  @P0 R2UR UR7, R2 ;  /* 0x00000000020702ca */ /* 0x000fe400000e0000 */
[----:B------:R-:W-:-:S02]  /*2480*/  PRMT R0, RZ, 0x654, R0 ;  /* 0x00000654ff007816 */ /* 0x000fc40000000000 */
[----:B------:R-:W-:Y:S02]  /*2490*/  @P0 R2UR UR4, R4 ;  /* 0x00000000040402ca */ /* 0x000fe400000e0000 */
[----:B------:R1:W-:Y:S03]  /*24a0*/  SYNCS.ARRIVE.TRANS64.RED.A1T0 RZ, [R0+URZ], RZ ;  /* 0x000000ff00ff79a7 */ /* 0x0003e600081004ff */
[----:B------:R-:W-:-:S04]  /*24b0*/  @UP1 UMOV UR31, UR5 ;  /* 0x00000005001f1c82 */ /* 0x000fc80008000000 */
[----:B------:R-:W-:-:S04]  /*24c0*/  @UP1 UMOV UR37, UR7 ;  /* 0x0000000700251c82 */ /* 0x000fc80008000000 */
[----:B------:R-:W-:Y:S01]  /*24d0*/  @UP1 UMOV UR36, UR4 ;  /* 0x0000000400241c82 */ /* 0x000fe20008000000 */
[----:B------:R-:W-:Y:S05]  /*24e0*/  BRA.U !UP0, `(.L_x_40) ;  /* 0x0000000108d47547 */ /* 0x000fea000b800000 */
[----:B------:R-:W2:Y:S01]  /*24f0*/  LDCU.128 UR16, c[0x0][0xb10] ;  /* 0x00016200ff1077ac */ /* 0x000ea20008000c00 */
[----:B------:R-:W3:Y:S01]  /*2500*/  LDCU UR12, c[0x0][0xb20] ;  /* 0x00016400ff0c77ac */ /* 0x000ee20008000800 */
[----:B------:R-:W4:Y:S01]  /*2510*/  LDCU UR20, c[0x0][0xb0c] ;  /* 0x00016180ff1477ac */ /* 0x000f220008000800 */
[----:B------:R-:W1:Y:S01]  /*2520*/  LDCU.64 UR8, c[0x0][0xb28] ;  /* 0x00016500ff0877ac */ /* 0x000e620008000a00 */
[----:B------:R-:W-:Y:S02]  /*2530*/  UISETP.NE.AND UP3, UPT, UR42, 0x1, UPT ;  /* 0x000000012a00788c */ /* 0x000fe4000bf65270 */
[----:B--2---:R-:W-:Y:S02]  /*2540*/  UIMAD.WIDE.U32 UR10, UR38, UR19, URZ ;  /* 0x00000013260a72a5 */ /* 0x004fe4000f8e00ff */
[----:B------:R-:W-:Y:S02]  /*2550*/  UIMAD.WIDE.U32 UR4, UR39, UR16, URZ ;  /* 0x00000010270472a5 */ /* 0x000fe4000f8e00ff */
[----:B------:R-:W-:-:S02]  /*2560*/  UISETP.NE.AND UP0, UPT, UR18, 0x1, UPT ;  /* 0x000000011200788c */ /* 0x000fc4000bf05270 */
[----:B------:R-:W-:Y:S01]  /*2570*/  UIMAD.WIDE.U32 UR22, UR31, UR19, URZ ;  /* 0x000000131f1672a5 */ /* 0x000fe2000f8e00ff */
[----:B------:R-:W-:Y:S02]  /*2580*/  UMOV UR10, UR11 ;  /* 0x0000000b000a7c82 */ /* 0x000fe40008000000 */
[----:B------:R-:W-:Y:S01]  /*2590*/  UMOV UR4, UR5 ;  /* 0x0000000500047c82 */ /* 0x000fe20008000000 */
[----:B---3--:R-:W-:Y:S02]  /*25a0*/  USHF.R.U32.HI UR10, URZ, UR12, UR10 ;  /* 0x0000000cff0a7299 */ /* 0x008fe4000801160a */
[----:B----4-:R-:W-:Y:S02]  /*25b0*/  UISETP.NE.AND UP2, UPT, UR20, 0x1, UPT ;  /* 0x000000011400788c */ /* 0x010fe4000bf45270 */
[----:B------:R-:W-:Y:S02]  /*25c0*/  USHF.R.U32.HI UR4, URZ, UR17, UR4 ;  /* 0x00000011ff047299 */ /* 0x000fe40008011604 */
[----:B------:R-:W-:-:S02]  /*25d0*/  USEL UR5, UR38, UR10, !UP0 ;  /* 0x0000000a26057287 */ /* 0x000fc4000c000000 */
[----:B------:R-:W-:Y:S02]  /*25e0*/  USEL UR7, UR39, UR4, !UP2 ;  /* 0x0000000427077287 */ /* 0x000fe4000d000000 */
[----:B-1----:R-:W-:Y:S01]  /*25f0*/  UIMAD.WIDE.U32 UR10, UR5, UR8, URZ ;  /* 0x00000008050a72a5 */ /* 0x002fe2000f8e00ff */
[----:B------:R-:W-:Y:S01]  /*2600*/  UMOV UR4, UR23 ;  /* 0x0000001700047c82 */ /* 0x000fe20008000000 */
[----:B------:R-:W-:Y:S02]  /*2610*/  UIMAD.WIDE.U32 UR14, UR37, UR16, URZ ;  /* 0x00000010250e72a5 */ /* 0x000fe4000f8e00ff */
[----:B------:R-:W-:-:S03]  /*2620*/  UIMAD.WIDE.U32 UR22, UR7, UR8, URZ ;  /* 0x00000008071672a5 */ /* 0x000fc6000f8e00ff */
[----:B------:R-:W-:Y:S01]  /*2630*/  UMOV UR10, UR11 ;  /* 0x0000000b000a7c82 */ /* 0x000fe20008000000 */
[----:B------:R-:W-:Y:S02]  /*2640*/  USHF.R.U32.HI UR4, URZ, UR12, UR4 ;  /* 0x0000000cff047299 */ /* 0x000fe40008011604 */
[----:B------:R-:W-:Y:S01]  /*2650*/  @UP3 USHF.R.U32.HI UR5, URZ, UR9, UR10 ;  /* 0x00000009ff053299 */ /* 0x000fe2000801160a */
[----:B------:R-:W-:Y:S01]  /*2660*/  UMOV UR14, UR15 ;  /* 0x0000000f000e7c82 */ /* 0x000fe20008000000 */
[----:B------:R-:W-:Y:S01]  /*2670*/  UMOV UR22, UR23 ;  /* 0x0000001700167c82 */ /* 0x000fe20008000000 */
[----:B------:R-:W-:Y:S02]  /*2680*/  USHF.R.U32.HI UR17, URZ, UR17, UR14 ;  /* 0x00000011ff117299 */ /* 0x000fe4000801160e */
[----:B------:R-:W-:Y:S02]  /*2690*/  USEL UR4, UR31, UR4, !UP0 ;  /* 0x000000041f047287 */ /* 0x000fe4000c000000 */
[----:B------:R-:W-:-:S02]  /*26a0*/  @UP3 USHF.R.U32.HI UR7, URZ, UR9, UR22 ;  /* 0x00000009ff073299 */ /* 0x000fc40008011616 */
[----:B------:R-:W-:Y:S02]  /*26b0*/  UIMAD UR10, UR42, UR5, URZ ;  /* 0x000000052a0a72a4 */ /* 0x000fe4000f8e02ff */
[----:B------:R-:W-:Y:S02]  /*26c0*/  USEL UR5, UR37, UR17, !UP2 ;  /* 0x0000001125057287 */ /* 0x000fe4000d000000 */
[----:B------:R-:W-:Y:S02]  /*26d0*/  UIMAD UR12, UR42, UR7, URZ ;  /* 0x000000072a0c72a4 */ /* 0x000fe4000f8e02ff */
[----:B------:R-:W-:Y:S02]  /*26e0*/  UISETP.GE.AND UP0, UPT, UR4, UR10, UPT ;  /* 0x0000000a0400728c */ /* 0x000fe4000bf06270 */
[----:B------:R-:W-:Y:S02]  /*26f0*/  UIMAD.WIDE.U32 UR10, UR4, UR8, URZ ;  /* 0x00000008040a72a5 */ /* 0x000fe4000f8e00ff */
[----:B------:R-:W-:-:S02]  /*2700*/  UISETP.GE.OR UP0, UPT, UR5, UR12, UP0 ;  /* 0x0000000c0500728c */ /* 0x000fc40008706670 */
[----:B------:R-:W-:Y:S02]  /*2710*/  UIMAD.WIDE.U32 UR14, UR5, UR8, URZ ;  /* 0x00000008050e72a5 */ /* 0x000fe4000f8e00ff */
[----:B------:R-:W-:Y:S01]  /*2720*/  UIADD3 UR12, UPT, UPT, -UR5, URZ, URZ ;  /* 0x000000ff050c7290 */ /* 0x000fe2000fffe1ff */
[----:B------:R-:W-:Y:S01]  /*2730*/  UMOV UR10, UR11 ;  /* 0x0000000b000a7c82 */ /* 0x000fe20008000000 */
[----:B------:R-:W-:Y:S02]  /*2740*/  UIADD3 UR11, UPT, UPT, -UR4, URZ, URZ ;  /* 0x000000ff040b7290 */ /* 0x000fe4000fffe1ff */
[----:B------:R-:W-:-:S03]  /*2750*/  USHF.R.U32.HI UR10, URZ, UR9, UR10 ;  /* 0x00000009ff0a7299 */ /* 0x000fc6000801160a */
[----:B------:R-:W-:Y:S01]  /*2760*/  @!UP0 UMOV UR8, UR15 ;  /* 0x0000000f00088c82 */ /* 0x000fe20008000000 */
[----:B------:R-:W-:Y:S02]  /*2770*/  UIMAD UR11, UR18, UR11, UR31 ;  /* 0x0000000b120b72a4 */ /* 0x000fe4000f8e021f */
[----:B------:R-:W-:Y:S02]  /*2780*/  USEL UR10, UR4, UR10, !UP3 ;  /* 0x0000000a040a7287 */ /* 0x000fe4000d800000 */
[----:B------:R-:W-:Y:S02]  /*2790*/  @!UP0 USHF.R.U32.HI UR8, URZ, UR9, UR8 ;  /* 0x00000009ff088299 */ /* 0x000fe40008011608 */
[----:B------:R-:W-:Y:S02]  /*27a0*/  UIADD3 UR9, UPT, UPT, -UR10, URZ, URZ ;  /* 0x000000ff0a097290 */ /* 0x000fe4000fffe1ff */
[----:B------:R-:W-:Y:S02]  /*27b0*/  @!UP0 USEL UR8, UR5, UR8, !UP3 ;  /* 0x0000000805088287 */ /* 0x000fe4000d800000 */
[----:B------:R-:W-:-:S02]  /*27c0*/  UIMAD UR9, UR42, UR9, UR4 ;  /* 0x000000092a0972a4 */ /* 0x000fc4000f8e0204 */
[----:B------:R-:W-:Y:S02]  /*27d0*/  @!UP0 UIADD3 UR10, UPT, UPT, UR10, -UR8, URZ ;  /* 0x800000080a0a8290 */ /* 0x000fe4000fffe0ff */
[----:B------:R-:W-:Y:S02]  /*27e0*/  @!UP0 UIMAD UR8, UR9, UR7, UR8 ;  /* 0x00000007090882a4 */ /* 0x000fe4000f8e0208 */
[----:B------:R-:W-:Y:S02]  /*27f0*/  @!UP0 UIMAD UR4, UR42, UR10, UR5 ;  /* 0x0000000a2a0482a4 */ /* 0x000fe4000f8e0205 */
[----:B------:R-:W-:Y:S02]  /*2800*/  UIMAD UR7, UR20, UR12, UR37 ;  /* 0x0000000c140772a4 */ /* 0x000fe4000f8e0225 */
[----:B------:R-:W-:Y:S01]  /*2810*/  UIMAD UR31, UR4, UR18, UR11 ;  /* 0x00000012041f72a4 */ /* 0x000fe2000f8e020b */
[----:B------:R-:W-:Y:S02]  /*2820*/  @!UP0 UMOV UR5, UR8 ;  /* 0x0000000800058c82 */ /* 0x000fe40008000000 */
[----:B------:R-:W-:-:S12]  /*2830*/  UIMAD UR37, UR5, UR20, UR7 ;  /* 0x00000014052572a4 */ /* 0x000fd8000f8e0207 */
.L_x_40:
[----:B------:R-:W2:Y:S02]  /*2840*/  LDCU UR4, c[0x0][0xb30] ;  /* 0x00016600ff0477ac */ /* 0x000ea40008000800 */
[----:B--2---:R-:W-:-:S09]  /*2850*/  UISETP.NE.AND UP0, UPT, UR4, 0x1, UPT ;  /* 0x000000010400788c */ /* 0x004fd2000bf05270 */
[----:B------:R-:W-:Y:S05]  /*2860*/  BRA.U UP0, `(.L_x_41) ;  /* 0x0000000100447547 */ /* 0x000fea000b800000 */
[----:B------:R-:W2:Y:S01]  /*2870*/  LDCU.128 UR16, c[0x0][0xb10] ;  /* 0x00016200ff1077ac */ /* 0x000ea20008000c00 */
[----:B------:R-:W3:Y:S01]  /*2880*/  LDCU UR10, c[0x0][0xb0c] ;  /* 0x00016180ff0a77ac */ /* 0x000ee20008000800 */
[----:B------:R-:W4:Y:S01]  /*2890*/  LDCU UR7, c[0x0][0xb20] ;  /* 0x00016400ff0777ac */ /* 0x000f220008000800 */
[----:B--2---:R-:W-:Y:S02]  /*28a0*/  UIMAD.WIDE.U32 UR8, UR37, UR16, URZ ;  /* 0x00000010250872a5 */ /* 0x004fe4000f8e00ff */
[----:B------:R-:W-:Y:S02]  /*28b0*/  UIMAD.WIDE.U32 UR4, UR31, UR19, URZ ;  /* 0x000000131f0472a5 */ /* 0x000fe4000f8e00ff */
[----:B---3--:R-:W-:Y:S02]  /*28c0*/  UISETP.NE.AND UP2, UPT, UR10, 0x1, UPT ;  /* 0x000000010a00788c */ /* 0x008fe4000bf45270 */
[----:B------:R-:W-:Y:S01]  /*28d0*/  UISETP.NE.AND UP0, UPT, UR18, 0x1, UPT ;  /* 0x000000011200788c */ /* 0x000fe2000bf05270 */
[----:B------:R-:W-:-:S02]  /*28e0*/  UMOV UR8, UR9 ;  /* 0x0000000900087c82 */ /* 0x000fc40008000000 */
[----:B------:R-:W-:Y:S01]  /*28f0*/  UMOV UR4, UR5 ;  /* 0x0000000500047c82 */ /* 0x000fe20008000000 */
[----:B------:R-:W-:Y:S02]  /*2900*/  USHF.R.U32.HI UR17, URZ, UR17, UR8 ;  /* 0x00000011ff117299 */ /* 0x000fe40008011608 */
[----:B----4-:R-:W-:Y:S02]  /*2910*/  USHF.R.U32.HI UR4, URZ, UR7, UR4 ;  /* 0x00000007ff047299 */ /* 0x010fe40008011604 */
[----:B------:R-:W-:Y:S02]  /*2920*/  USEL UR5, UR37, UR17, !UP2 ;  /* 0x0000001125057287 */ /* 0x000fe4000d000000 */
[----:B------:R-:W-:-:S04]  /*2930*/  USEL UR4, UR31, UR4, !UP0 ;  /* 0x000000041f047287 */ /* 0x000fc8000c000000 */
[----:B------:R-:W-:Y:S02]  /*2940*/  UIADD3 UR7, UPT, UPT, UR5, -UR4, URZ ;  /* 0x8000000405077290 */ /* 0x000fe4000fffe0ff */
[----:B------:R-:W-:Y:S02]  /*2950*/  UIADD3 UR4, UPT, UPT, -UR5, UR4, URZ ;  /* 0x0000000405047290 */ /* 0x000fe4000fffe1ff */
[----:B------:R-:W-:Y:S02]  /*2960*/  UIMAD UR31, UR7, UR18, UR31 ;  /* 0x00000012071f72a4 */ /* 0x000fe4000f8e021f */
[----:B------:R-:W-:-:S12]  /*2970*/  UIMAD UR37, UR4, UR10, UR37 ;  /* 0x0000000a042572a4 */ /* 0x000fd8000f8e0225 */
.L_x_41:
[----:B------:R-:W-:Y:S01]  /*2980*/  VIADD R11, R11, 0x1 ;  /* 0x000000010b0b7836 */ /* 0x000fe20000000000 */
[----:B------:R-:W-:Y:S02]  /*2990*/  R2UR UR5, R83 ;  /* 0x00000000530572ca */ /* 0x000fe400000e0000 */
[----:B------:R-:W-:Y:S02]  /*29a0*/  R2UR UR4, R82 ;  /* 0x00000000520472ca */ /* 0x000fe400000e0000 */
[C---:B------:R-:W-:Y:S02]  /*29b0*/  ISETP.NE.AND P0, PT, R11.reuse, 0x2, PT ;  /* 0x000000020b00780c */ /* 0x040fe40003f05270 */
[----:B------:R-:W-:Y:S02]  /*29c0*/  PLOP3.LUT P1, PT, PT, PT, PT, 0x80, 0x8 ;  /* 0x000000000008781c */ /* 0x000fe40003f2f070 */
[----:B------:R-:W-:Y:S02]  /*29d0*/  SEL R3, RZ, 0x1, P0 ;  /* 0x00000001ff037807 */ /* 0x000fe40000000000 */
[----:B------:R-:W-:-:S02]  /*29e0*/  SEL R11, R11, RZ, P0 ;  /* 0x000000ff0b0b7207 */ /* 0x000fc40000000000 */
[----:B------:R-:W-:Y:S01]  /*29f0*/  LOP3.LUT R10, R10, R3, RZ, 0x3c, !PT ;  /* 0x000000030a0a7212 */ /* 0x000fe200078e3cff */
[----:B------:R-:W-:Y:S02]  /*2a00*/  UIADD3 UR16, UPT, UPT, UR37, UR5, URZ ;  /* 0x0000000525107290 */ /* 0x000fe4000fffe0ff */
[----:B------:R-:W-:Y:S01]  /*2a10*/  UIADD3 UR20, UPT, UPT, UR31, UR4, URZ ;  /* 0x000000041f147290 */ /* 0x000fe2000fffe0ff */
[----:B------:R-:W-:Y:S11]  /*2a20*/  BRA.U UP1, `(.L_x_42) ;  /* 0xfffffff101387547 */ /* 0x000ff6000b83ffff */
[----:B------:R-:W-:Y:S01]  /*2a30*/  UIADD3 UR13, UPT, UPT, UR13, 0x40, URZ ;  /* 0x000000400d0d7890 */ /* 0x000fe2000fffe0ff */
[----:B------:R-:W-:-:S03]  /*2a40*/  SHF.L.U32 R3, R12, 0x1f, RZ ;  /* 0x0000001f0c037819 */ /* 0x000fc600000006ff */
[----:B------:R-:W-:-:S09]  /*2a50*/  ULEA UR4, UR6, UR13, 0x3 ;  /* 0x0000000d06047291 */ /* 0x000fd2000f8e18ff */
[----:B------:R-:W2:Y:S02]  /*2a60*/  SYNCS.PHASECHK.TRANS64.TRYWAIT P0, [UR4], R3 ;  /* 0x00000003ff0075a7 */ /* 0x000ea40008001104 */
[----:B--2---:R-:W-:Y:S05]  /*2a70*/  @!P0 BRA `(.L_x_43) ;  /* 0x0000007400288947 */ /* 0x004fea0003800000 */
.L_x_158:
[----:B------:R-:W-:-:S04]  /*2a80*/  UIADD3 UR4, UPT, UPT, UR6, 0x1, URZ ;  /* 0x0000000106047890 */ /* 0x000fc8000fffe0ff */
[----:B------:R-:W-:-:S04]  /*2a90*/  UISETP.NE.AND UP0, UPT, UR4, 0x8, UPT ;  /* 0x000000080400788c */ /* 0x000fc8000bf05270 */
[----:B------:R-:W-:Y:S02]  /*2aa0*/  USEL UR6, URZ, 0x1, UP0 ;  /* 0x00000001ff067887 */ /* 0x000fe40008000000 */
[----:B------:R-:W-:-:S04]  /*2ab0*/  USEL UR4, UR4, URZ, UP0 ;  /* 0x000000ff04047287 */ /* 0x000fc80008000000 */
[----:B------:R-:W-:Y:S01]  /*2ac0*/  ULEA UR5, UR4, UR13, 0x3 ;  /* 0x0000000d04057291 */ /* 0x000fe2000f8e18ff */
[----:B------:R-:W-:-:S04]  /*2ad0*/  LOP3.LUT R2, R12, UR6, RZ, 0x3c, !PT ;  /* 0x000000060c027c12 */ /* 0x000fc8000f8e3cff */
[----:B-1----:R-:W-:-:S04]  /*2ae0*/  SHF.L.U32 R3, R2, 0x1f, RZ ;  /* 0x0000001f02037819 */ /* 0x002fc800000006ff */
[----:B------:R-:W1:Y:S02]  /*2af0*/  SYNCS.PHASECHK.TRANS64.TRYWAIT P0, [UR5], R3 ;  /* 0x00000003ff0075a7 */ /* 0x000e640008001105 */
[----:B-1----:R-:W-:Y:S05]  /*2b00*/  @!P0 BRA `(.L_x_44) ;  /* 0x00000074001c8947 */ /* 0x002fea0003800000 */
.L_x_160:
        /* <DEDUP_REMOVED lines=9> */
.L_x_162:
        /* <DEDUP_REMOVED lines=9> */
.L_x_164:
        /* <DEDUP_REMOVED lines=9> */
.L_x_166:
        /* <DEDUP_REMOVED lines=9> */
.L_x_168:
        /* <DEDUP_REMOVED lines=9> */
.L_x_170:
[----:B------:R-:W-:-:S04]  /*2de0*/  UIADD3 UR4, UPT, UPT, UR4, 0x1, URZ ;  /* 0x0000000104047890 */ /* 0x000fc8000fffe0ff */
[----:B------:R-:W-:-:S04]  /*2df0*/  UISETP.NE.AND UP0, UPT, UR4, 0x8, UPT ;  /* 0x000000080400788c */ /* 0x000fc8000bf05270 */
[----:B------:R-:W-:Y:S02]  /*2e00*/  USEL UR5, URZ, 0x1, UP0 ;  /* 0x00000001ff057887 */ /* 0x000fe40008000000 */
[----:B------:R-:W-:-:S04]  /*2e10*/  USEL UR4, UR4, URZ, UP0 ;  /* 0x000000ff04047287 */ /* 0x000fc80008000000 */
[----:B------:R-:W-:Y:S01]  /*2e20*/  ULEA UR4, UR4, UR13, 0x3 ;  /* 0x0000000d04047291 */ /* 0x000fe2000f8e18ff */
[----:B-1----:R-:W-:-:S04]  /*2e30*/  LOP3.LUT R3, R2, UR5, RZ, 0x3c, !PT ;  /* 0x0000000502037c12 */ /* 0x002fc8000f8e3cff */
[----:B------:R-:W-:Y:S01]  /*2e40*/  SHF.L.U32 R3, R3, 0x1f, RZ ;  /* 0x0000001f03037819 */ /* 0x000fe200000006ff */
[----:B------:R-:W-:-:S07]  /*2e50*/  IMAD.U32 R0, RZ, RZ, UR4 ;  /* 0x00000004ff007e24 */ /* 0x000fce000f8e00ff */
.L_x_50:
[----:B-1----:R1:W2:Y:S02]  /*2e60*/  SYNCS.PHASECHK.TRANS64.TRYWAIT P0, [R0+URZ], R3 ;  /* 0x00000003000075a7 */ /* 0x0022a400080011ff */
[----:B--2---:R-:W-:Y:S05]  /*2e70*/  @!P0 NANOSLEEP.SYNCS 0x989680 ;  /* 0x009896800000895d */ /* 0x004fea0003900000 */
[----:B------:R-:W2:Y:S02]  /*2e80*/  @!P0 SYNCS.PHASECHK.TRANS64 P0, [R0+URZ], R3 ;  /* 0x00000003000085a7 */ /* 0x000ea400080010ff */
[----:B--2---:R-:W-:Y:S05]  /*2e90*/  @P0 EXIT ;  /* 0x000000000000094d */ /* 0x004fea0003800000 */
[----:B------:R-:W-:Y:S05]  /*2ea0*/  BRA `(.L_x_50) ;  /* 0xfffffffc00ec7947 */ /* 0x000fea000383ffff */
.L_x_22:
[----:B------:R-:W1:Y:S02]  /*2eb0*/  S2UR UR4, SR_CgaCtaId ;  /* 0x00000000000479c3 */ /* 0x000e640000008800 */
[----:B-1----:R-:W-:-:S04]  /*2ec0*/  UISETP.NE.AND UP0, UPT, UR4, URZ, UPT ;  /* 0x000000ff0400728c */ /* 0x002fc8000bf05270 */
[----:B------:R-:W-:-:S09]  /*2ed0*/  UISETP.NE.OR UP0, UPT, UR13, 0x1, UP0 ;  /* 0x000000010d00788c */ /* 0x000fd20008705670 */
[----:B------:R-:W-:Y:S05]  /*2ee0*/  BRA.U UP0, `(.L_x_51) ;  /* 0x00000005004c7547 */ /* 0x000fea000b800000 */
[----:B------:R-:W1:Y:S01]  /*2ef0*/  S2UR UR5, SR_CgaCtaId ;  /* 0x00000000000579c3 */ /* 0x000e620000008800 */
[----:B------:R-:W-:Y:S01]  /*2f00*/  UMOV UR4, 0x400 ;  /* 0x0000040000047882 */ /* 0x000fe20000000000 */
[----:B------:R-:W-:Y:S01]  /*2f10*/  ISETP.GE.U32.AND P2, PT, R3, 0x4, PT ;  /* 0x000000040300780c */ /* 0x000fe20003f46070 */
[----:B------:R-:W-:Y:S01]  /*2f20*/  IMAD.MOV.U32 R12, RZ, RZ, 0x1 ;  /* 0x00000001ff0c7424 */ /* 0x000fe200078e00ff */
[----:B------:R-:W-:Y:S02]  /*2f30*/  CS2R R10, SRZ ;  /* 0x00000000000a7805 */ /* 0x000fe4000001ff00 */
[----:B------:R-:W-:Y:S01]  /*2f40*/  CS2R R8, SRZ ;  /* 0x0000000000087805 */ /* 0x000fe2000001ff00 */
[----:B-1----:R-:W-:-:S03]  /*2f50*/  ULEA UR6, UR5, UR4, 0x18 ;  /* 0x0000000405067291 */ /* 0x002fc6000f8ec0ff */
[----:B------:R-:W-:-:S09]  /*2f60*/  UMOV UR5, URZ ;  /* 0x000000ff00057c82 */ /* 0x000fd20008000000 */
.L_x_55:
[----:B------:R-:W-:Y:S02]  /*2f70*/  LEA R0, R8, UR6, 0x3 ;  /* 0x0000000608007c11 */ /* 0x000fe4000f8e18ff */
[----:B------:R-:W-:-:S03]  /*2f80*/  SHF.L.U32 R5, R9, 0x1f, RZ ;  /* 0x0000001f09057819 */ /* 0x000fc600000006ff */
[----:B------:R-:W-:Y:S01]  /*2f90*/  VIADD R4, R0, 0x140 ;  /* 0x0000014000047836 */ /* 0x000fe20000000000 */
[----:B------:R-:W1:Y:S02]  /*2fa0*/  SYNCS.PHASECHK.TRANS64.TRYWAIT P0, [R0+URZ+0x130], R5 ;  /* 0x00013005000075a7 */ /* 0x000e6400080011ff */
[----:B-1----:R-:W-:Y:S05]  /*2fb0*/  @!P0 BRA `(.L_x_52) ;  /* 0x0000007000808947 */ /* 0x002fea0003800000 */
.L_x_171:
[----:B------:R-:W-:Y:S01]  /*2fc0*/  ULEA UR4, UR5, UR6, 0x3 ;  /* 0x0000000605047291 */ /* 0x000fe2000f8e18ff */
[----:B------:R-:W-:Y:S01]  /*2fd0*/  PRMT R4, RZ, 0x654, R4 ;  /* 0x00000654ff047816 */ /* 0x000fe20000000004 */
[----:B-1----:R-:W-:Y:S01]  /*2fe0*/  @!P2 IMAD.MOV.U32 R5, RZ, RZ, 0x10 ;  /* 0x00000010ff05a424 */ /* 0x002fe200078e00ff */
[----:B------:R-:W-:Y:S01]  /*2ff0*/  SHF.L.U32 R7, R12, 0x1f, RZ ;  /* 0x0000001f0c077819 */ /* 0x000fe200000006ff */
[----:B------:R-:W-:Y:S01]  /*3000*/  UIADD3 UR7, UPT, UPT, UR4, 0xd0, URZ ;  /* 0x000000d004077890 */ /* 0x000fe2000fffe0ff */
[----:B------:R1:W-:Y:S05]  /*3010*/  SYNCS.ARRIVE.TRANS64.RED.A1T0 RZ, [R4+URZ], RZ ;  /* 0x000000ff04ff79a7 */ /* 0x0003ea00081004ff */
[----:B------:R-:W-:Y:S01]  /*3020*/  IMAD.U32 R0, RZ, RZ, UR7 ;  /* 0x00000007ff007e24 */ /* 0x000fe2000f8e00ff */
[----:B------:R-:W2:Y:S04]  /*3030*/  SYNCS.PHASECHK.TRANS64.TRYWAIT P0, [UR4+0xe0], R7 ;  /* 0x0000e007ff0075a7 */ /* 0x000ea80008001104 */
[----:B------:R-:W-:Y:S01]  /*3040*/  PRMT R13, R3, 0x654, R0 ;  /* 0x00000654030d7816 */ /* 0x000fe20000000000 */
[----:B-12---:R-:W-:Y:S06]  /*3050*/  @!P0 BRA `(.L_x_53) ;  /* 0x00000070006c8947 */ /* 0x006fec0003800000 */
.L_x_173:
[----:B------:R-:W-:Y:S01]  /*3060*/  ULEA UR8, UR5, UR6, 0x4 ;  /* 0x0000000605087291 */ /* 0x000fe2000f8e20ff */
[----:B------:R-:W-:Y:S01]  /*3070*/  SEL R2, R13, R2, !P2 ;  /* 0x000000020d027207 */ /* 0x000fe20005000000 */
[----:B------:R-:W-:Y:S01]  /*3080*/  UIADD3 UR9, UPT, UPT, UR4, 0xd0, URZ ;  /* 0x000000d004097890 */ /* 0x000fe2000fffe0ff */
[----:B-1----:R-:W-:Y:S01]  /*3090*/  LEA R0, R11, UR6, 0x3 ;  /* 0x000000060b007c11 */ /* 0x002fe2000f8e18ff */
[----:B------:R-:W-:Y:S01]  /*30a0*/  UIADD3 UR8, UPT, UPT, UR8, 0x160, URZ ;  /* 0x0000016008087890 */ /* 0x000fe2000fffe0ff */
[----:B------:R1:W-:Y:S01]  /*30b0*/  @!P2 SYNCS.ARRIVE.TRANS64.RED RZ, [R2+URZ], R5 ;  /* 0x0000000502ffa9a7 */ /* 0x0003e200080004ff */
[----:B------:R-:W-:Y:S01]  /*30c0*/  UIADD3 UR4, UPT, UPT, UR5, 0x1, URZ ;  /* 0x0000000105047890 */ /* 0x000fe2000fffe0ff */
[----:B------:R-:W-:-:S03]  /*30d0*/  VIADD R8, R8, 0x1 ;  /* 0x0000000108087836 */ /* 0x000fc60000000000 */
[----:B------:R-:W-:Y:S02]  /*30e0*/  UISETP.NE.AND UP0, UPT, UR4, 0x2, UPT ;  /* 0x000000020400788c */ /* 0x000fe4000bf05270 */
[----:B------:R-:W-:Y:S01]  /*30f0*/  ISETP.NE.AND P0, PT, R8, 0x2, PT ;  /* 0x000000020800780c */ /* 0x000fe20003f05270 */
[----:B------:R-:W-:Y:S06]  /*3100*/  UGETNEXTWORKID.BROADCAST [UR8], [UR9] ;  /* 0x00000000080073ca */ /* 0x000fec0008000100 */
[----:B------:R-:W-:Y:S02]  /*3110*/  USEL UR7, URZ, 0x1, UP0 ;  /* 0x00000001ff077887 */ /* 0x000fe40008000000 */
[----:B------:R-:W-:-:S04]  /*3120*/  USEL UR5, UR4, URZ, UP0 ;  /* 0x000000ff04057287 */ /* 0x000fc80008000000 */
[----:B------:R-:W-:Y:S02]  /*3130*/  LOP3.LUT R12, R12, UR7, RZ, 0x3c, !PT ;  /* 0x000000070c0c7c12 */ /* 0x000fe4000f8e3cff */
[----:B-1----:R-:W-:-:S04]  /*3140*/  SHF.L.U32 R5, R10, 0x1f, RZ ;  /* 0x0000001f0a057819 */ /* 0x002fc800000006ff */
[----:B------:R-:W1:Y:S02]  /*3150*/  SYNCS.PHASECHK.TRANS64.TRYWAIT P1, [R0+URZ+0xd0], R5 ;  /* 0x0000d005000075a7 */ /* 0x000e6400080211ff */
[----:B-1----:R-:W-:Y:S05]  /*3160*/  @!P1 BRA `(.L_x_54) ;  /* 0x0000007000409947 */ /* 0x002fea0003800000 */
.L_x_174:
[C---:B------:R-:W-:Y:S01]  /*3170*/  LEA R4, R11.reuse, UR6, 0x4 ;  /* 0x000000060b047c11 */ /* 0x040fe2000f8e20ff */
[----:B-1----:R-:W-:Y:S01]  /*3180*/  VIADD R0, R0, 0xe0 ;  /* 0x000000e000007836 */ /* 0x002fe20000000000 */
[----:B------:R-:W-:Y:S01]  /*3190*/  SEL R8, R8, RZ, P0 ;  /* 0x000000ff08087207 */ /* 0x000fe20000000000 */
[----:B------:R-:W-:-:S03]  /*31a0*/  VIADD R11, R11, 0x1 ;  /* 0x000000010b0b7836 */ /* 0x000fc60000000000 */
[----:B------:R-:W1:Y:S01]  /*31b0*/  LDS.128 R4, [R4+0x160] ;  /* 0x0001600004047984 */ /* 0x000e620000000c00 */
[----:B------:R-:W-:Y:S02]  /*31c0*/  PRMT R0, RZ, 0x654, R0 ;  /* 0x00000654ff007816 */ /* 0x000fe40000000000 */
[C---:B------:R-:W-:Y:S01]  /*31d0*/  ISETP.NE.AND P1, PT, R11.reuse, 0x2, PT ;  /* 0x000000020b00780c */ /* 0x040fe20003f25270 */
[----:B------:R-:W-:Y:S01]  /*31e0*/  @!PT LDS RZ, [RZ] ;  /* 0x00000000fffff984 */ /* 0x000fe20000000800 */
[----:B------:R-:W-:Y:S01]  /*31f0*/  @!PT LDS RZ, [RZ] ;  /* 0x00000000fffff984 */ /* 0x000fe20000000800 */
[----:B------:R-:W-:Y:S01]  /*3200*/  @!PT LDS RZ, [RZ] ;  /* 0x00000000fffff984 */ /* 0x000fe20000000800 */
[----:B------:R-:W-:Y:S01]  /*3210*/  @!PT LDS RZ, [RZ] ;  /* 0x00000000fffff984 */ /* 0x000fe20000000800 */
[----:B------:R2:W-:Y:S06]  /*3220*/  MEMBAR.ALL.CTA ;  /* 0x0000000000007992 */ /* 0x0005ec0000008000 */
[----:B--2---:R-:W2:Y:S01]  /*3230*/  FENCE.VIEW.ASYNC.S ;  /* 0x00000000000073c6 */ /* 0x004ea20000000000 */
[----:B------:R-:W-:Y:S01]  /*3240*/  SEL R11, R11, RZ, P1 ;  /* 0x000000ff0b0b7207 */ /* 0x000fe20000800000 */
[----:B--2---:R2:W-:Y:S01]  /*3250*/  SYNCS.ARRIVE.TRANS64.RED.A1T0 RZ, [R0+URZ], RZ ;  /* 0x000000ff00ff79a7 */ /* 0x0045e200081004ff */
[----:B-1----:R-:W-:-:S02]  /*3260*/  LOP3.LUT P3, RZ, R6, 0x1, RZ, 0xc0, !PT ;  /* 0x0000000106ff7812 */ /* 0x002fc4000786c0ff */
[----:B------:R-:W-:-:S04]  /*3270*/  SEL R5, RZ, 0x1, P1 ;  /* 0x00000001ff057807 */ /* 0x000fc80000800000 */
[----:B------:R-:W-:Y:S02]  /*3280*/  LOP3.LUT R10, R10, R5, RZ, 0x3c, !PT ;  /* 0x000000050a0a7212 */ /* 0x000fe400078e3cff */
[----:B--2---:R-:W-:-:S04]  /*3290*/  SEL R0, RZ, 0x1, P0 ;  /* 0x00000001ff007807 */ /* 0x004fc80000000000 */
[----:B------:R-:W-:Y:S01]  /*32a0*/  LOP3.LUT R9, R9, R0, RZ, 0x3c, !PT ;  /* 0x0000000009097212 */ /* 0x000fe200078e3cff */
[----:B------:R-:W-:Y:S06]  /*32b0*/  @P3 BRA `(.L_x_55) ;  /* 0xfffffffc002c3947 */ /* 0x000fec000383ffff */
[----:B------:R-:W-:Y:S01]  /*32c0*/  ULEA UR4, UR5, UR6, 0x3 ;  /* 0x0000000605047291 */ /* 0x000fe2000f8e18ff */
[----:B------:R-:W-:-:S08]  /*32d0*/  SHF.L.U32 R3, R12, 0x1f, RZ ;  /* 0x0000001f0c037819 */ /* 0x000fd000000006ff */
[----:B------:R-:W1:Y:S02]  /*32e0*/  SYNCS.PHASECHK.TRANS64 P0, [UR4+0xe0], R3 ;  /* 0x0000e003ff0075a7 */ /* 0x000e640008001004 */
[----:B-1----:R-:W-:Y:S05]  /*32f0*/  @P0 BRA `(.L_x_56) ;  /* 0x0000000000080947 */ /* 0x002fea0003800000 */
[----:B------:R-:W1:Y:S02]  /*3300*/  SYNCS.PHASECHK.TRANS64.TRYWAIT P0, [UR4+0xe0], R3 ;  /* 0x0000e003ff0075a7 */ /* 0x000e640008001104 */
[----:B-1----:R-:W-:Y:S05]  /*3310*/  @!P0 BRA `(.L_x_57) ;  /* 0x0000006c00e88947 */ /* 0x002fea0003800000 */
.L_x_56:
[----:B------:R-:W-:-:S04]  /*3320*/  UIADD3 UR7, UPT, UPT, UR5, 0x1, URZ ;  /* 0x0000000105077890 */ /* 0x000fc8000fffe0ff */
[----:B------:R-:W-:-:S04]  /*3330*/  UISETP.NE.AND UP0, UPT, UR7, 0x2, UPT ;  /* 0x000000020700788c */ /* 0x000fc8000bf05270 */
[----:B------:R-:W-:Y:S02]  /*3340*/  USEL UR8, URZ, 0x1, UP0 ;  /* 0x00000001ff087887 */ /* 0x000fe40008000000 */
[----:B------:R-:W-:-:S04]  /*3350*/  USEL UR7, UR7, URZ, UP0 ;  /* 0x000000ff07077287 */ /* 0x000fc80008000000 */
[----:B------:R-:W-:Y:S01]  /*3360*/  ULEA UR7, UR7, UR6, 0x3 ;  /* 0x0000000607077291 */ /* 0x000fe2000f8e18ff */
[----:B-1----:R-:W-:-:S04]  /*3370*/  LOP3.LUT R3, R12, UR8, RZ, 0x3c, !PT ;  /* 0x000000080c037c12 */ /* 0x002fc8000f8e3cff */
[----:B------:R-:W-:-:S04]  /*3380*/  SHF.L.U32 R0, R3, 0x1f, RZ ;  /* 0x0000001f03007819 */ /* 0x000fc800000006ff */
[----:B------:R-:W1:Y:S02]  /*3390*/  SYNCS.PHASECHK.TRANS64 P0, [UR7+0xe0], R0 ;  /* 0x0000e000ff0075a7 */ /* 0x000e640008001007 */
[----:B-1----:R-:W-:Y:S05]  /*33a0*/  @P0 EXIT ;  /* 0x000000000000094d */ /* 0x002fea0003800000 */
[----:B------:R-:W-:Y:S02]  /*33b0*/  SHF.L.U32 R3, R3, 0x1f, RZ ;  /* 0x0000001f03037819 */ /* 0x000fe400000006ff */
[----:B------:R-:W-:-:S07]  /*33c0*/  MOV R0, UR7 ;  /* 0x0000000700007c02 */ /* 0x000fce0008000f00 */
.L_x_58:
[----:B-1----:R1:W2:Y:S02]  /*33d0*/  SYNCS.PHASECHK.TRANS64.TRYWAIT P0, [R0+URZ+0xe0], R3 ;  /* 0x0000e003000075a7 */ /* 0x0022a400080011ff */
[----:B--2---:R-:W-:Y:S05]  /*33e0*/  @!P0 NANOSLEEP.SYNCS 0x989680 ;  /* 0x009896800000895d */ /* 0x004fea0003900000 */
[----:B------:R-:W2:Y:S02]  /*33f0*/  @!P0 SYNCS.PHASECHK.TRANS64 P0, [R0+URZ+0xe0], R3 ;  /* 0x0000e003000085a7 */ /* 0x000ea400080010ff */
[----:B--2---:R-:W-:Y:S05]  /*3400*/  @P0 EXIT ;  /* 0x000000000000094d */ /* 0x004fea0003800000 */
[----:B------:R-:W-:Y:S05]  /*3410*/  BRA `(.L_x_58) ;  /* 0xfffffffc00ec7947 */ /* 0x000fea000383ffff */
.L_x_51:
[----:B------:R-:W-:Y:S05]  /*3420*/  BRA.U UP4, `(.L_x_59) ;  /* 0x0000001104dc7547 */ /* 0x000fea000b800000 */
[----:B------:R-:W1:Y:S01]  /*3430*/  S2UR UR7, SR_CgaCtaId ;  /* 0x00000000000779c3 */ /* 0x000e620000008800 */
[----:B------:R-:W-:Y:S01]  /*3440*/  UMOV UR4, 0x40 ;  /* 0x0000004000047882 */ /* 0x000fe20000000000 */
[----:B------:R-:W-:Y:S01]  /*3450*/  NOP ;  /* 0x0000000000007918 */ /* 0x000fe20000000000 */
[----:B------:R-:W-:Y:S01]  /*3460*/  UMOV UR6, 0x400 ;  /* 0x0000040000067882 */ /* 0x000fe20000000000 */
[----:B-1----:R-:W-:Y:S02]  /*3470*/  ULEA UR5, UR7, UR4, 0x18 ;  /* 0x0000000407057291 */ /* 0x002fe4000f8ec0ff */
[----:B------:R-:W-:-:S07]  /*3480*/  ULEA UR6, UR7, UR6, 0x18 ;  /* 0x0000000607067291 */ /* 0x000fce000f8ec0ff */
[----:B------:R-:W1:Y:S02]  /*3490*/  LDS.U8 R3, [UR5+0x1c] ;  /* 0x00001c05ff037984 */ /* 0x000e640008000000 */
[----:B-1----:R-:W-:-:S13]  /*34a0*/  ISETP.NE.AND P0, PT, R3, RZ, PT ;  /* 0x000000ff0300720c */ /* 0x002fda0003f05270 */
[----:B------:R-:W-:Y:S05]  /*34b0*/  @P0 BRA `(.L_x_60) ;  /* 0x0000000400080947 */ /* 0x000fea0003800000 */
[----:B------:R-:W-:Y:S02]  /*34c0*/  UISETP.NE.U32.AND UP1, UPT, UR46, 0x1, UPT ;  /* 0x000000012e00788c */ /* 0x000fe4000bf25070 */
[----:B------:R-:W-:-:S07]  /*34d0*/  UIADD3 UR7, UPT, UPT, UR5, 0x8, URZ ;  /* 0x0000000805077890 */ /* 0x000fce000fffe0ff */
[----:B------:R-:W-:Y:S05]  /*34e0*/  BRA.U !UP1, `(.L_x_61) ;  /* 0x00000001099c7547 */ /* 0x000fea000b800000 */
[----:B------:R-:W-:Y:S01]  /*34f0*/  ELECT P0, URZ, PT ;  /* 0x0000000000ff782f */ /* 0x000fe20003800000 */
[----:B------:R-:W-:-:S12]  /*3500*/  BSSY B0, `(.L_x_61) ;  /* 0x0000025000007945 */ /* 0x000fd80003800000 */
[----:B------:R-:W-:Y:S05]  /*3510*/  @!P0 BRA `(.L_x_62) ;  /* 0x00000000008c8947 */ /* 0x000fea0003800000 */
[----:B------:R-:W-:-:S05]  /*3520*/  UMOV UR4, 0x10 ;  /* 0x0000001000047882 */ /* 0x000fca0000000000 */
[----:B------:R-:W-:Y:S04]  /*3530*/  DEPBAR.LE SB1, 0x36 ;  /* 0x00009d800000791a */ /* 0x000fe80000000000 */
[----:B------:R-:W1:Y:S02]  /*3540*/  UTCATOMSWS.2CTA.FIND_AND_SET.ALIGN UP0, UR4, UR4 ;  /* 0x00000004000475e3 */ /* 0x000e640008200800 */
[----:B-1----:R-:W-:Y:S01]  /*3550*/  MOV R10, UR4 ;  /* 0x00000004000a7c02 */ /* 0x002fe20008000f00 */
[----:B------:R-:W-:Y:S06]  /*3560*/  BRA.U UP0, `(.L_x_63) ;  /* 0x0000000100187547 */ /* 0x000fec000b800000 */
.L_x_64:
[----:B------:R-:W-:Y:S05]  /*3570*/  NANOSLEEP 0x64 ;  /* 0x000000640000795d */ /* 0x000fea0003800000 */
[----:B------:R-:W-:-:S05]  /*3580*/  UMOV UR4, 0x10 ;  /* 0x0000001000047882 */ /* 0x000fca0000000000 */
[----:B------:R-:W-:Y:S04]  /*3590*/  DEPBAR.LE SB1, 0x36 ;  /* 0x00009d800000791a */ /* 0x000fe80000000000 */
[----:B------:R-:W1:Y:S02]  /*35a0*/  UTCATOMSWS.2CTA.FIND_AND_SET.ALIGN UP0, UR4, UR4 ;  /* 0x00000004000475e3 */ /* 0x000e640008200800 */
[----:B-1----:R-:W-:Y:S01]  /*35b0*/  MOV R10, UR4 ;  /* 0x00000004000a7c02 */ /* 0x002fe20008000f00 */
[----:B------:R-:W-:Y:S05]  /*35c0*/  BRA.U !UP0, `(.L_x_64) ;  /* 0xfffffffd08e87547 */ /* 0x000fea000b83ffff */
.L_x_63:
[----:B------:R-:W1:Y:S01]  /*35d0*/  LDS R6, [UR5+0x10] ;  /* 0x00001005ff067984 */ /* 0x000e620008000800 */
[----:B------:R-:W-:Y:S01]  /*35e0*/  IMAD.U32 R3, RZ, RZ, UR6 ;  /* 0x00000006ff037e24 */ /* 0x000fe2000f8e00ff */
[----:B------:R-:W-:-:S03]  /*35f0*/  MOV R4, UR45 ;  /* 0x0000002d00047c02 */ /* 0x000fc60008000f00 */
[----:B------:R-:W-:Y:S01]  /*3600*/  VIADD R3, R3, 0x180 ;  /* 0x0000018003037836 */ /* 0x000fe20000000000 */
[----:B-1----:R-:W-:-:S04]  /*3610*/  SHF.L.U32 R6, R6, 0x1f, RZ ;  /* 0x0000001f06067819 */ /* 0x002fc800000006ff */
[----:B------:R-:W1:Y:S02]  /*3620*/  SYNCS.PHASECHK.TRANS64.TRYWAIT P0, [UR5+0x8], R6 ;  /* 0x00000806ff0075a7 */ /* 0x000e640008001105 */
[----:B-1----:R-:W-:Y:S05]  /*3630*/  @P0 BRA `(.L_x_65) ;  /* 0x0000000000080947 */ /* 0x002fea0003800000 */
[----:B------:R-:W1:Y:S02]  /*3640*/  SYNCS.PHASECHK.TRANS64.TRYWAIT P0, [UR5+0x8], R6 ;  /* 0x00000806ff0075a7 */ /* 0x000e640008001105 */
[----:B-1----:R-:W-:Y:S05]  /*3650*/  @!P0 BRA `(.L_x_66) ;  /* 0x0000006c00308947 */ /* 0x002fea0003800000 */
.L_x_65:
[----:B------:R-:W-:Y:S01]  /*3660*/  PRMT R4, R4, 0x654, R3 ;  /* 0x0000065404047816 */ /* 0x000fe20000000003 */
[----:B------:R-:W-:Y:S01]  /*3670*/  HFMA2 R3, -RZ, RZ, 0, 5.9604644775390625e-08 ;  /* 0x00000001ff037431 */ /* 0x000fe200000001ff */
[----:B------:R-:W-:Y:S01]  /*3680*/  UPRMT UR4, UR45, 0x654, UR7 ;  /* 0x000006542d047896 */ /* 0x000fe20008000007 */
[----:B------:R-:W-:Y:S02]  /*3690*/  IMAD.MOV.U32 R7, RZ, RZ, 0xffff ;  /* 0x0000ffffff077424 */ /* 0x000fe400078e00ff */
[----:B-1----:R-:W-:Y:S02]  /*36a0*/  IMAD.MOV.U32 R6, RZ, RZ, 0x4 ;  /* 0x00000004ff067424 */ /* 0x002fe400078e00ff */
[----:B------:R-:W-:Y:S01]  /*36b0*/  IMAD.SHL.U32 R9, R10, 0x20, RZ ;  /* 0x000000200a097824 */ /* 0x000fe200078e00ff */
[----:B------:R-:W-:Y:S02]  /*36c0*/  MOV R5, UR4 ;  /* 0x0000000400057c02 */ /* 0x000fe40008000f00 */
[-C--:B------:R-:W-:Y:S01]  /*36d0*/  SHF.L.U32 R8, R7, R10.reuse, RZ ;  /* 0x0000000a07087219 */ /* 0x080fe200000006ff */
[----:B------:R1:W-:Y:S01]  /*36e0*/  SYNCS.ARRIVE.TRANS64.RED RZ, [UR4], R6 ;  /* 0x00000006ffff79a7 */ /* 0x0003e20008000404 */
[----:B------:R-:W-:Y:S01]  /*36f0*/  SHF.L.U32 R7, R3, R10, RZ ;  /* 0x0000000a03077219 */ /* 0x000fe200000006ff */
[----:B------:R1:W-:Y:S04]  /*3700*/  STS [UR6+0x180], R9 ;  /* 0x00018009ff007988 */ /* 0x0003e80008000806 */
[----:B------:R1:W-:Y:S04]  /*3710*/  STAS [R4.64], R10 ;  /* 0x0000000a04007dbd */ /* 0x0003e8000c0008ff */
[----:B------:R1:W-:Y:S04]  /*3720*/  ATOMS.OR RZ, [UR5+0x14], R8 ;  /* 0x00001408ffff798c */ /* 0x0003e8000b000005 */
[----:B------:R1:W-:Y:S04]  /*3730*/  ATOMS.OR RZ, [UR5+0x18], R7 ;  /* 0x00001807ffff798c */ /* 0x0003e8000b000005 */
[----:B------:R1:W-:Y:S02]  /*3740*/  ATOMS.XOR RZ, [UR5+0x10], R3 ;  /* 0x00001003ffff798c */ /* 0x0003e4000b800005 */
.L_x_62:
[----:B------:R-:W-:Y:S05]  /*3750*/  BSYNC B0 ;  /* 0x0000000000007941 */ /* 0x000fea0003800000 */
.L_x_61:
[----:B------:R-:W-:Y:S05]  /*3760*/  BRA.U UP1, `(.L_x_67) ;  /* 0x00000001016c7547 */ /* 0x000fea000b800000 */
[----:B------:R-:W-:-:S03]  /*3770*/  UMOV UR4, 0xffffffff ;  /* 0xffffffff00047882 */ /* 0x000fc60000000000 */
[----:B------:R-:W-:Y:S05]  /*3780*/  BRA.DIV UR4, `(.L_x_68) ;  /* 0x0000006a04fc7947 */ /* 0x000fea000b800000 */
[----:B------:R-:W-:-:S13]  /*3790*/  ELECT P0, URZ, PT ;  /* 0x0000000000ff782f */ /* 0x000fda0003800000 */
.L_x_178:
[----:B------:R-:W-:Y:S05]  /*37a0*/  @!P0 BRA `(.L_x_67) ;  /* 0x00000000005c8947 */ /* 0x000fea0003800000 */
[----:B-1----:R-:W1:Y:S02]  /*37b0*/  LDS R4, [UR5+0x10] ;  /* 0x00001005ff047984 */ /* 0x002e640008000800 */
[----:B-1----:R-:W-:-:S04]  /*37c0*/  SHF.L.U32 R4, R4, 0x1f, RZ ;  /* 0x0000001f04047819 */ /* 0x002fc800000006ff */
[----:B------:R-:W1:Y:S02]  /*37d0*/  SYNCS.PHASECHK.TRANS64.TRYWAIT P0, [UR5+0x8], R4 ;  /* 0x00000804ff0075a7 */ /* 0x000e640008001105 */
[----:B-1----:R-:W-:Y:S05]  /*37e0*/  @P0 BRA `(.L_x_69) ;  /* 0x0000000000080947 */ /* 0x002fea0003800000 */
[----:B------:R-:W1:Y:S02]  /*37f0*/  SYNCS.PHASECHK.TRANS64.TRYWAIT P0, [UR5+0x8], R4 ;  /* 0x00000804ff0075a7 */ /* 0x000e640008001105 */
[----:B-1----:R-:W-:Y:S05]  /*3800*/  @!P0 BRA `(.L_x_70) ;  /* 0x0000006c00008947 */ /* 0x002fea0003800000 */
.L_x_69:
[----:B------:R-:W2:Y:S01]  /*3810*/  LDS R6, [UR6+0x180] ;  /* 0x00018006ff067984 */ /* 0x000ea20008000800 */
[----:B-1----:R-:W-:Y:S02]  /*3820*/  HFMA2 R3, -RZ, RZ, 0, 5.9604644775390625e-08 ;  /* 0x00000001ff037431 */ /* 0x002fe400000001ff */
[----:B------:R-:W-:Y:S01]  /*3830*/  IMAD.MOV.U32 R4, RZ, RZ, 0xffff ;  /* 0x0000ffffff047424 */ /* 0x000fe200078e00ff */
[----:B------:R-:W-:Y:S01]  /*3840*/  UPRMT UR4, UR45, 0x654, UR7 ;  /* 0x000006542d047896 */ /* 0x000fe20008000007 */
[----:B--2---:R-:W-:-:S03]  /*3850*/  IMAD.SHL.U32 R5, R6, 0x20, RZ ;  /* 0x0000002006057824 */ /* 0x004fc600078e00ff */
[-C--:B------:R-:W-:Y:S02]  /*3860*/  SHF.L.U32 R4, R4, R6.reuse, RZ ;  /* 0x0000000604047219 */ /* 0x080fe400000006ff */
[----:B------:R-:W-:Y:S01]  /*3870*/  SHF.L.U32 R6, R3, R6, RZ ;  /* 0x0000000603067219 */ /* 0x000fe200000006ff */
[----:B------:R2:W-:Y:S04]  /*3880*/  STS [UR6+0x180], R5 ;  /* 0x00018005ff007988 */ /* 0x0005e80008000806 */
[----:B------:R2:W-:Y:S04]  /*3890*/  ATOMS.OR RZ, [UR5+0x14], R4 ;  /* 0x00001404ffff798c */ /* 0x0005e8000b000005 */
[----:B------:R2:W-:Y:S01]  /*38a0*/  ATOMS.OR RZ, [UR5+0x18], R6 ;  /* 0x00001806ffff798c */ /* 0x0005e2000b000005 */
[----:B------:R-:W-:Y:S03]  /*38b0*/  SYNCS.ARRIVE.TRANS64.RED.A1T0 RZ, [UR4], RZ ;  /* 0x000000ffffff79a7 */ /* 0x000fe60008100404 */
[----:B------:R2:W-:Y:S01]  /*38c0*/  ATOMS.XOR RZ, [UR5+0x10], R3 ;  /* 0x00001003ffff798c */ /* 0x0005e2000b800005 */
[----:B------:R-:W-:Y:S05]  /*38d0*/  BRA `(.L_x_67) ;  /* 0x0000000000107947 */ /* 0x000fea0003800000 */
.L_x_60:
[----:B------:R-:W-:Y:S02]  /*38e0*/  MOV R3, 0xffffffff ;  /* 0xffffffff00037802 */ /* 0x000fe40000000f00 */
[----:B------:R-:W-:-:S03]  /*38f0*/  MOV R4, 0x3920 ;  /* 0x0000392000047802 */ /* 0x000fc60000000f00 */
[----:B------:R1:W-:Y:S04]  /*3900*/  STS [UR6+0x180], R3 ;  /* 0x00018003ff007988 */ /* 0x0003e80008000806 */
[----:B-1---5:R-:W-:Y:S05]  /*3910*/  CALL.REL.NOINC `($__internal_1_$__cuda_sm10x_tcgen05_guardrail_trap_phase_invalid_during_alloc) ;  /* 0x0000007000d47944 */ /* 0x022fea0003c00000 */
.L_x_67:
[----:B------:R-:W-:Y:S05]  /*3920*/  WARPSYNC.ALL ;  /* 0x0000000000007948 */ /* 0x000fea0003800000 */
[----:B------:R-:W3:Y:S01]  /*3930*/  S2UR UR4, SR_CgaCtaId ;  /* 0x00000000000479c3 */ /* 0x000ee20000008800 */
[----:B------:R-:W-:Y:S01]  /*3940*/  UMOV UR26, 0x400 ;  /* 0x00000400001a7882 */ /* 0x000fe20000000000 */
[----:B------:R-:W-:-:S06]  /*3950*/  NOP ;  /* 0x0000000000007918 */ /* 0x000fcc0000000000 */
[----:B------:R-:W-:Y:S06]  /*3960*/  BAR.ARV 0x6, 0xa0 ;  /* 0x0182800000007b1d */ /* 0x000fec0000002000 */
[----:B------:R-:W4:Y:S01]  /*3970*/  LDCU UR6, c[0x0][0x38c] ;  /* 0x00007180ff0677ac */ /* 0x000f220008000800 */
[----:B------:R-:W-:Y:S01]  /*3980*/  LOP3.LUT R0, R0, 0xffff, RZ, 0xc0, !PT ;  /* 0x0000ffff00007812 */ /* 0x000fe200078ec0ff */
[----:B-1----:R-:W-:Y:S01]  /*3990*/  IMAD.MOV.U32 R9, RZ, RZ, 0x1 ;  /* 0x00000001ff097424 */ /* 0x002fe200078e00ff */
[----:B------:R-:W-:Y:S01]  /*39a0*/  LOP3.LUT R2, R2, 0xffff, RZ, 0xc0, !PT ;  /* 0x0000ffff02027812 */ /* 0x000fe200078ec0ff */
[----:B------:R-:W-:Y:S01]  /*39b0*/  IMAD.MOV.U32 R8, RZ, RZ, RZ ;  /* 0x000000ffff087224 */ /* 0x000fe200078e00ff */
[----:B------:R-:W-:Y:S01]  /*39c0*/  R2UR UR42, R0 ;  /* 0x00000000002a72ca */ /* 0x000fe200000e0000 */
[----:B------:R-:W-:Y:S01]  /*39d0*/  UMOV UR32, URZ ;  /* 0x000000ff00207c82 */ /* 0x000fe20008000000 */
[----:B------:R-:W-:Y:S01]  /*39e0*/  R2UR UR28, R2 ;  /* 0x00000000021c72ca */ /* 0x000fe200000e0000 */
[----:B------:R-:W-:Y:S01]  /*39f0*/  UMOV UR23, URZ ;  /* 0x000000ff00177c82 */ /* 0x000fe20008000000 */
[----:B------:R-:W-:Y:S01]  /*3a00*/  UMOV UR22, URZ ;  /* 0x000000ff00167c82 */ /* 0x000fe20008000000 */
[----:B---3--:R-:W-:-:S02]  /*3a10*/  ULEA UR26, UR4, UR26, 0x18 ;  /* 0x0000001a041a7291 */ /* 0x008fc4000f8ec0ff */
[----:B------:R-:W-:Y:S02]  /*3a20*/  UISETP.NE.AND UP3, UPT, UR46, URZ, UPT ;  /* 0x000000ff2e00728c */ /* 0x000fe4000bf65270 */
[----:B------:R-:W-:Y:S02]  /*3a30*/  UIADD3 UR5, UPT, UPT, UR26, 0x8400, URZ ;  /* 0x000084001a057890 */ /* 0x000fe4000fffe0ff */
[----:B------:R-:W-:Y:S02]  /*3a40*/  UIADD3 UR4, UPT, UPT, UR26, 0x28400, URZ ;  /* 0x000284001a047890 */ /* 0x000fe4000fffe0ff */
[----:B----4-:R-:W-:Y:S01]  /*3a50*/  UIADD3 UR6, UPT, UPT, UR6, 0x3f, URZ ;  /* 0x0000003f06067890 */ /* 0x010fe2000fffe0ff */
[----:B--2---:R-:W1:Y:S01]  /*3a60*/  LDS R3, [UR26+0x180] ;  /* 0x0001801aff037984 */ /* 0x004e620008000800 */
[----:B------:R-:W-:Y:S02]  /*3a70*/  USHF.R.U32.HI UR5, URZ, 0x4, UR5 ;  /* 0x00000004ff057899 */ /* 0x000fe40008011605 */
[----:B------:R-:W-:-:S02]  /*3a80*/  USHF.R.S32.HI UR33, URZ, 0x1f, UR6 ;  /* 0x0000001fff217899 */ /* 0x000fc40008011406 */
[----:B------:R-:W-:Y:S02]  /*3a90*/  USHF.R.U32.HI UR4, URZ, 0x4, UR4 ;  /* 0x00000004ff047899 */ /* 0x000fe40008011604 */
[----:B------:R-:W-:Y:S02]  /*3aa0*/  ULEA.HI UR33, UR33, UR6, URZ, 0x6 ;  /* 0x0000000621217291 */ /* 0x000fe4000f8f30ff */
[----:B------:R-:W-:Y:S02]  /*3ab0*/  ULOP3.LUT UR5, UR5, 0x3fff, URZ, 0xc0, !UPT ;  /* 0x00003fff05057892 */ /* 0x000fe4000f8ec0ff */
[----:B------:R-:W-:Y:S02]  /*3ac0*/  USHF.R.S32.HI UR33, URZ, 0x6, UR33 ;  /* 0x00000006ff217899 */ /* 0x000fe40008011421 */
[----:B------:R-:W-:Y:S02]  /*3ad0*/  ULOP3.LUT UR30, UR4, 0x3fff, URZ, 0xc0, !UPT ;  /* 0x00003fff041e7892 */ /* 0x000fe4000f8ec0ff */
[----:B------:R-:W-:Y:S01]  /*3ae0*/  UISETP.LT.AND UP0, UPT, UR33, 0x1, UPT ;  /* 0x000000012100788c */ /* 0x000fe2000bf01270 */
[----:B------:R-:W-:Y:S01]  /*3af0*/  UMOV UR40, 0x0 ;  /* 0x0000000000287882 */ /* 0x000fe20000000000 */
[----:B------:R-:W-:Y:S01]  /*3b00*/  UMOV UR41, 0x10200490 ;  /* 0x1020049000297882 */ /* 0x000fe20000000000 */
[----:B------:R-:W-:-:S02]  /*3b10*/  ULOP3.LUT UR29, UR5, 0x10000, URZ, 0xfc, !UPT ;  /* 0x00010000051d7892 */ /* 0x000fc4000f8efcff */
[----:B------:R-:W-:Y:S02]  /*3b20*/  ULOP3.LUT UR30, UR30, 0x10000, URZ, 0xfc, !UPT ;  /* 0x000100001e1e7892 */ /* 0x000fe4000f8efcff */
[----:B------:R-:W-:Y:S01]  /*3b30*/  USEL UR43, UR33, 0x1, !UP0 ;  /* 0x00000001212b7887 */ /* 0x000fe2000c000000 */
[----:B------:R-:W-:Y:S01]  /*3b40*/  UMOV UR38, 0x0 ;  /* 0x0000000000267882 */ /* 0x000fe20000000000 */
[----:B------:R-:W-:Y:S01]  /*3b50*/  UMOV UR39, 0x10200490 ;  /* 0x1020049000277882 */ /* 0x000fe20000000000 */
[----:B------:R-:W-:Y:S01]  /*3b60*/  UMOV UR36, 0x0 ;  /* 0x0000000000247882 */ /* 0x000fe20000000000 */
[----:B------:R-:W-:Y:S01]  /*3b70*/  UMOV UR37, 0x10200490 ;  /* 0x1020049000257882 */ /* 0x000fe20000000000 */
[----:B------:R-:W-:Y:S01]  /*3b80*/  UMOV UR34, 0x0 ;  /* 0x0000000000227882 */ /* 0x000fe20000000000 */
[----:B------:R-:W-:Y:S01]  /*3b90*/  UMOV UR35, 0x10200490 ;  /* 0x1020049000237882 */ /* 0x000fe20000000000 */
[----:B-1----:R-:W-:Y:S02]  /*3ba0*/  R2UR UR44, R3 ;  /* 0x00000000032c72ca */ /* 0x002fe400000e0000 */
[----:B------:R-:W-:-:S13]  /*3bb0*/  CS2R R2, SRZ ;  /* 0x0000000000027805 */ /* 0x000fda000001ff00 */
.L_x_78:
[C---:B------:R-:W-:Y:S02]  /*3bc0*/  LEA R0, R8.reuse, UR26, 0x3 ;  /* 0x0000001a08007c11 */ /* 0x040fe4000f8e18ff */
[----:B------:R-:W-:Y:S02]  /*3bd0*/  SHF.L.U32 R5, R3, 0x1f, RZ ;  /* 0x0000001f03057819 */ /* 0x000fe400000006ff */
[----:B------:R-:W-:Y:S02]  /*3be0*/  LEA R4, R8, UR26, 0x4 ;  /* 0x0000001a08047c11 */ /* 0x000fe4000f8e20ff */
[----:B------:R-:W1:Y:S02]  /*3bf0*/  SYNCS.PHASECHK.TRANS64.TRYWAIT P0, [R0+URZ+0xd0], R5 ;  /* 0x0000d005000075a7 */ /* 0x000e6400080011ff */
[----:B-1-3--:R-:W-:Y:S05]  /*3c00*/  @!P0 BRA `(.L_x_71) ;  /* 0x0000006800188947 */ /* 0x00afea0003800000 */
.L_x_179:
[----:B-1----:R-:W1:Y:S01]  /*3c10*/  LDS.128 R4, [R4+0x160] ;  /* 0x0001600004047984 */ /* 0x002e620000000c00 */
[----:B------:R-:W-:Y:S02]  /*3c20*/  VIADD R0, R0, 0xe0 ;  /* 0x000000e000007836 */ /* 0x000fe40000000000 */
[----:B------:R-:W-:Y:S01]  /*3c30*/  VIADD R8, R8, 0x1 ;  /* 0x0000000108087836 */ /* 0x000fe20000000000 */
[----:B------:R-:W-:Y:S01]  /*3c40*/  @!PT LDS RZ, [RZ] ;  /* 0x00000000fffff984 */ /* 0x000fe20000000800 */
[----:B------:R-:W-:Y:S01]  /*3c50*/  @!PT LDS RZ, [RZ] ;  /* 0x00000000fffff984 */ /* 0x000fe20000000800 */
[----:B------:R-:W-:Y:S01]  /*3c60*/  @!PT LDS RZ, [RZ] ;  /* 0x00000000fffff984 */ /* 0x000fe20000000800 */
[----:B------:R-:W-:Y:S01]  /*3c70*/  @!PT LDS RZ, [RZ] ;  /* 0x00000000fffff984 */ /* 0x000fe20000000800 */
[----:B------:R2:W-:Y:S06]  /*3c80*/  MEMBAR.ALL.CTA ;  /* 0x0000000000007992 */ /* 0x0005ec0000008000 */
[----:B--2---:R-:W2:Y:S01]  /*3c90*/  FENCE.VIEW.ASYNC.S ;  /* 0x00000000000073c6 */ /* 0x004ea20000000000 */
[----:B------:R-:W-:-:S04]  /*3ca0*/  PRMT R0, RZ, 0x654, R0 ;  /* 0x00000654ff007816 */ /* 0x000fc80000000000 */
[----:B--2---:R2:W-:Y:S01]  /*3cb0*/  SYNCS.ARRIVE.TRANS64.RED.A1T0 RZ, [R0+URZ], RZ ;  /* 0x000000ff00ff79a7 */ /* 0x0045e200081004ff */
[----:B-1----:R-:W-:Y:S01]  /*3cc0*/  LOP3.LUT P1, RZ, R6, 0x1, RZ, 0xc0, !PT ;  /* 0x0000000106ff7812 */ /* 0x002fe2000782c0ff */
[----:B--2---:R-:W-:-:S12]  /*3cd0*/  BRA.U UP3, `(.L_x_72) ;  /* 0x0000000503087547 */ /* 0x004fd8000b800000 */
[----:B------:R-:W1:Y:S01]  /*3ce0*/  LDCU UR4, c[0x0][0x38c] ;  /* 0x00007180ff0477ac */ /* 0x000e620008000800 */
[----:B------:R-:W-:Y:S02]  /*3cf0*/  PLOP3.LUT P2, PT, PT, PT, PT, 0x80, 0x8 ;  /* 0x000000000008781c */ /* 0x000fe40003f4f070 */
[----:B------:R-:W-:Y:S01]  /*3d00*/  SHF.L.U32 R5, R9, 0x1f, RZ ;  /* 0x0000001f09057819 */ /* 0x000fe200000006ff */
[----:B------:R-:W-:Y:S02]  /*3d10*/  ULEA UR31, UR32, UR26, 0x3 ;  /* 0x0000001a201f7291 */ /* 0x000fe4000f8e18ff */
[----:B------:R-:W-:Y:S02]  /*3d20*/  ULEA UR11, UR32, UR44, 0x7 ;  /* 0x0000002c200b7291 */ /* 0x000fe4000f8e38ff */
[----:B-1----:R-:W-:-:S06]  /*3d30*/  UISETP.GE.AND UP0, UPT, UR4, 0x1, UPT ;  /* 0x000000010400788c */ /* 0x002fcc000bf06270 */
[----:B------:R-:W-:-:S05]  /*3d40*/  PLOP3.LUT P0, PT, PT, PT, UP0, 0x80, 0x8 ;  /* 0x000000000008781c */ /* 0x000fca0003f0f008 */
[----:B------:R-:W-:-:S08]  /*3d50*/  @UP0 ULEA UR4, UR23, UR26, 0x3 ;  /* 0x0000001a17040291 */ /* 0x000fd0000f8e18ff */
[----:B------:R-:W-:-:S04]  /*3d60*/  @P0 SHF.L.U32 R0, R2, 0x1f, RZ ;  /* 0x0000001f02000819 */ /* 0x000fc800000006ff */
[----:B------:R1:W2:Y:S01]  /*3d70*/  @P0 SYNCS.PHASECHK.TRANS64.TRYWAIT P2, [UR4], R0 ;  /* 0x00000000ff0005a7 */ /* 0x0002a20008041104 */
[----:B------:R-:W3:Y:S02]  /*3d80*/  SYNCS.PHASECHK.TRANS64.TRYWAIT P0, [UR31+0x110], R5 ;  /* 0x00011005ff0075a7 */ /* 0x000ee4000800111f */
[----:B-123--:R-:W-:Y:S05]  /*3d90*/  @!P0 BRA `(.L_x_73) ;  /* 0x0000006400c88947 */ /* 0x00efea0003800000 */
.L_x_181:
[----:B------:R-:W-:Y:S01]  /*3da0*/  UMOV UR27, UR22 ;  /* 0x00000016001b7c82 */ /* 0x000fe20008000000 */
[----:B------:R-:W-:Y:S05]  /*3db0*/  BRA.U !UP0, `(.L_x_74) ;  /* 0x0000000108c07547 */ /* 0x000fea000b800000 */
[----:B------:R-:W-:Y:S02]  /*3dc0*/  UIADD3 UR27, UPT, UPT, UR43, UR22, URZ ;  /* 0x000000162b1b7290 */ /* 0x000fe4000fffe0ff */
[----:B------:R-:W-:Y:S01]  /*3dd0*/  UPLOP3.LUT UP2, UPT, UPT, UPT, UPT, 0x40, 0x4 ;  /* 0x000000000004789c */ /* 0x000fe20003f4e870 */
[----:B------:R-:W-:Y:S01]  /*3de0*/  UMOV UR24, UR33 ;  /* 0x0000002100187c82 */ /* 0x000fe20008000000 */
[----:B------:R-:W-:-:S09]  /*3df0*/  UMOV UR10, UR23 ;  /* 0x00000017000a7c82 */ /* 0x000fd20008000000 */
.L_x_77:
[----:B--2---:R-:W-:Y:S01]  /*3e00*/  ULEA UR5, UR10, UR26, 0x3 ;  /* 0x0000001a0a057291 */ /* 0x004fe2000f8e18ff */
[----:B---3--:R-:W-:Y:S11]  /*3e10*/  @P2 BRA `(.L_x_75) ;  /* 0x00000000000c2947 */ /* 0x008ff60003800000 */
[----:B-1----:R-:W-:Y:S04]  /*3e20*/  SHF.L.U32 R5, R2, 0x1f, RZ ;  /* 0x0000001f02057819 */ /* 0x002fe800000006ff */
[----:B------:R-:W1:Y:S02]  /*3e30*/  SYNCS.PHASECHK.TRANS64.TRYWAIT P0, [UR5], R5 ;  /* 0x00000005ff0075a7 */ /* 0x000e640008001105 */
[----:B-1----:R-:W-:Y:S05]  /*3e40*/  @!P0 BRA `(.L_x_76) ;  /* 0x0000006400b48947 */ /* 0x002fea0003800000 */
.L_x_75:
[----:B------:R-:W-:Y:S01]  /*3e50*/  UISETP.NE.AND UP0, UPT, UR24, 0x1, UPT ;  /* 0x000000011800788c */ /* 0x000fe2000bf05270 */
[----:B------:R-:W-:Y:S01]  /*3e60*/  PLOP3.LUT P2, PT, PT, PT, PT, 0x80, 0x8 ;  /* 0x000000000008781c */ /* 0x000fe20003f4f070 */
[----:B------:R-:W-:Y:S02]  /*3e70*/  UIADD3 UR4, UPT, UPT, UR10, 0x1, URZ ;  /* 0x000000010a047890 */ /* 0x000fe4000fffe0ff */
[----:B------:R-:W-:Y:S02]  /*3e80*/  UIADD3 UR25, UPT, UPT, UR5, 0x40, URZ ;  /* 0x0000004005197890 */ /* 0x000fe4000fffe0ff */
[----:B------:R-:W-:Y:S01]  /*3e90*/  UISETP.NE.AND UP1, UPT, UR4, 0x8, UPT ;  /* 0x000000080400788c */ /* 0x000fe2000bf25270 */
[----:B------:R-:W-:Y:S01]  /*3ea0*/  PLOP3.LUT P0, PT, PT, PT, UP0, 0x80, 0x8 ;  /* 0x000000000008781c */ /* 0x000fe20003f0f008 */
[----:B------:R-:W-:Y:S02]  /*3eb0*/  UIADD3 UR22, UPT, UPT, UR22, 0x1, URZ ;  /* 0x0000000116167890 */ /* 0x000fe4000fffe0ff */
[----:B------:R-:W-:Y:S02]  /*3ec0*/  USEL UR6, URZ, 0x1, UP1 ;  /* 0x00000001ff067887 */ /* 0x000fe40008800000 */
[----:B------:R-:W-:Y:S02]  /*3ed0*/  USEL UR23, UR4, URZ, UP1 ;  /* 0x000000ff04177287 */ /* 0x000fe40008800000 */
[----:B------:R-:W-:Y:S02]  /*3ee0*/  UIADD3 UR24, UPT, UPT, UR24, -0x1, URZ ;  /* 0xffffffff18187890 */ /* 0x000fe4000fffe0ff */
[----:B------:R-:W-:Y:S01]  /*3ef0*/  @UP0 ULEA UR4, UR23, UR26, 0x3 ;  /* 0x0000001a17040291 */ /* 0x000fe2000f8e18ff */
[----:B------:R-:W-:Y:S01]  /*3f00*/  LOP3.LUT R2, R2, UR6, RZ, 0x3c, !PT ;  /* 0x0000000602027c12 */ /* 0x000fe2000f8e3cff */
[----:B------:R-:W-:Y:S02]  /*3f10*/  ULEA UR6, UR10, UR30, 0x9 ;  /* 0x0000001e0a067291 */ /* 0x000fe4000f8e48ff */
[----:B------:R-:W-:Y:S01]  /*3f20*/  UISETP.NE.AND UP0, UPT, UR22, UR27, UPT ;  /* 0x0000001b1600728c */ /* 0x000fe2000bf05270 */
[----:B-1----:R-:W-:Y:S01]  /*3f30*/  @P0 SHF.L.U32 R0, R2, 0x1f, RZ ;  /* 0x0000001f02000819 */ /* 0x002fe200000006ff */
[----:B------:R-:W-:Y:S02]  /*3f40*/  UIADD3 UR20, UPT, UPT, UR6, 0x2, URZ ;  /* 0x0000000206147890 */ /* 0x000fe4000fffe0ff */
[----:B------:R-:W-:Y:S01]  /*3f50*/  UIADD3 UR16, UPT, UPT, UR6, 0x4, URZ ;  /* 0x0000000406107890 */ /* 0x000fe2000fffe0ff */
[----:B------:R2:W3:Y:S01]  /*3f60*/  @P0 SYNCS.PHASECHK.TRANS64.TRYWAIT P2, [UR4], R0 ;  /* 0x00000000ff0005a7 */ /* 0x0004e20008041104 */
[----:B------:R-:W-:Y:S02]  /*3f70*/  ULEA UR4, UR10, UR29, 0xa ;  /* 0x0000001d0a047291 */ /* 0x000fe4000f8e50ff */
[----:B------:R-:W-:Y:S02]  /*3f80*/  UIADD3 UR12, UPT, UPT, UR6, 0x6, URZ ;  /* 0x00000006060c7890 */ /* 0x000fe4000fffe0ff */
[----:B------:R-:W-:Y:S02]  /*3f90*/  UIADD3 UR18, UPT, UPT, UR4, 0x2, URZ ;  /* 0x0000000204127890 */ /* 0x000fe4000fffe0ff */
[----:B------:R-:W-:Y:S02]  /*3fa0*/  UIADD3 UR14, UPT, UPT, UR4, 0x4, URZ ;  /* 0x00000004040e7890 */ /* 0x000fe4000fffe0ff */
[----:B------:R-:W-:Y:S01]  /*3fb0*/  UIADD3 UR8, UPT, UPT, UR4, 0x6, URZ ;  /* 0x0000000604087890 */ /* 0x000fe2000fffe0ff */
[----:B------:R-:W-:Y:S01]  /*3fc0*/  UMOV UR7, 0x40004040 ;  /* 0x4000404000077882 */ /* 0x000fe20000000000 */
[----:B------:R-:W-:Y:S01]  /*3fd0*/  UMOV UR5, 0x40004040 ;  /* 0x4000404000057882 */ /* 0x000fe20000000000 */
[----:B------:R-:W-:Y:S01]  /*3fe0*/  UMOV UR21, 0x40004040 ;  /* 0x4000404000157882 */ /* 0x000fe20000000000 */
[----:B------:R2:W-:Y:S01]  /*3ff0*/  UTCHMMA.2CTA gdesc[UR4], gdesc[UR6], tmem[UR11], tmem[UR40], idesc[UR41], UP2 ;  /* 0x00ff2806040075ea */ /* 0x0005e2000920000b */
[----:B------:R-:W-:Y:S01]  /*4000*/  UPLOP3.LUT UP2, UPT, UPT, UPT, UPT, 0x80, 0x8 ;  /* 0x000000000008789c */ /* 0x000fe20003f4f070 */
[----:B------:R-:W-:Y:S01]  /*4010*/  UMOV UR19, 0x40004040 ;  /* 0x4000404000137882 */ /* 0x000fe20000000000 */
[----:B------:R-:W-:Y:S01]  /*4020*/  UMOV UR17, 0x40004040 ;  /* 0x4000404000117882 */ /* 0x000fe20000000000 */
[----:B------:R2:W-:Y:S01]  /*4030*/  UTCHMMA.2CTA gdesc[UR18], gdesc[UR20], tmem[UR11], tmem[UR38], idesc[UR39], UPT ;  /* 0x00ff2614120075ea */ /* 0x0005e2000ba0000b */
[----:B------:R-:W-:Y:S01]  /*4040*/  UMOV UR15, 0x40004040 ;  /* 0x40004040000f7882 */ /* 0x000fe20000000000 */
[----:B------:R-:W-:Y:S01]  /*4050*/  UMOV UR13, 0x40004040 ;  /* 0x40004040000d7882 */ /* 0x000fe20000000000 */
[----:B------:R-:W-:Y:S01]  /*4060*/  UMOV UR9, 0x40004040 ;  /* 0x4000404000097882 */ /* 0x000fe20000000000 */
[----:B------:R2:W-:Y:S01]  /*4070*/  UTCHMMA.2CTA gdesc[UR14], gdesc[UR16], tmem[UR11], tmem[UR36], idesc[UR37], UPT ;  /* 0x00ff24100e0075ea */ /* 0x0005e2000ba0000b */
[----:B------:R2:W-:Y:S01]  /*4080*/  UTCHMMA.2CTA gdesc[UR8], gdesc[UR12], tmem[UR11], tmem[UR34], idesc[UR35], UPT ;  /* 0x00ff220c080075ea */ /* 0x0005e2000ba0000b */
[----:B------:R2:W-:Y:S01]  /*4090*/  UTCBAR.2CTA.MULTICAST [UR25], URZ, UR28 ;  /* 0x000000ff190073e9 */ /* 0x0005e2000820081c */
[----:B------:R-:W-:Y:S01]  /*40a0*/  UMOV UR10, UR23 ;  /* 0x00000017000a7c82 */ /* 0x000fe20008000000 */
[----:B------:R-:W-:Y:S05]  /*40b0*/  BRA.U UP0, `(.L_x_77) ;  /* 0xfffffffd00507547 */ /* 0x000fea000b83ffff */
.L_x_74:
[----:B--2---:R-:W-:Y:S01]  /*40c0*/  UIADD3 UR4, UPT, UPT, UR31, 0xf0, URZ ;  /* 0x000000f01f047890 */ /* 0x004fe2000fffe0ff */
[----:B------:R-:W-:-:S08]  /*40d0*/  UMOV UR22, UR27 ;  /* 0x0000001b00167c82 */ /* 0x000fd00008000000 */
[----:B------:R2:W-:Y:S01]  /*40e0*/  UTCBAR.2CTA.MULTICAST [UR4], URZ, UR42 ;  /* 0x000000ff040073e9 */ /* 0x0005e2000820082a */
[----:B------:R-:W-:Y:S02]  /*40f0*/  NOP ;  /* 0x0000000000007918 */ /* 0x000fe40000000000 */
.L_x_72:
[----:B--2---:R-:W-:Y:S01]  /*4100*/  UIADD3 UR4, UPT, UPT, UR32, 0x1, URZ ;  /* 0x0000000120047890 */ /* 0x004fe2000fffe0ff */
[----:B------:R-:W-:-:S03]  /*4110*/  ISETP.NE.AND P0, PT, R8, 0x2, PT ;  /* 0x000000020800780c */ /* 0x000fc60003f05270 */
[----:B------:R-:W-:Y:S01]  /*4120*/  UISETP.NE.AND UP0, UPT, UR4, 0x4, UPT ;  /* 0x000000040400788c */ /* 0x000fe2000bf05270 */
[----:B-1----:R-:W-:Y:S02]  /*4130*/  SEL R0, RZ, 0x1, P0 ;  /* 0x00000001ff007807 */ /* 0x002fe40000000000 */
[----:B------:R-:W-:Y:S01]  /*4140*/  SEL R8, R8, RZ, P0 ;  /* 0x000000ff08087207 */ /* 0x000fe20000000000 */
[----:B------:R-:W-:Y:S01]  /*4150*/  USEL UR5, URZ, 0x1, UP0 ;  /* 0x00000001ff057887 */ /* 0x000fe20008000000 */
[----:B------:R-:W-:Y:S01]  /*4160*/  LOP3.LUT R3, R3, R0, RZ, 0x3c, !PT ;  /* 0x0000000003037212 */ /* 0x000fe200078e3cff */
[----:B------:R-:W-:-:S04]  /*4170*/  USEL UR32, UR4, URZ, UP0 ;  /* 0x000000ff04207287 */ /* 0x000fc80008000000 */
[----:B------:R-:W-:Y:S01]  /*4180*/  LOP3.LUT R9, R9, UR5, RZ, 0x3c, !PT ;  /* 0x0000000509097c12 */ /* 0x000fe2000f8e3cff */
[----:B------:R-:W-:Y:S07]  /*4190*/  @P1 BRA `(.L_x_78) ;  /* 0xfffffff800881947 */ /* 0x000fee000383ffff */
[----:B------:R-:W1:Y:S01]  /*41a0*/  S2UR UR8, SR_CgaCtaId ;  /* 0x00000000000879c3 */ /* 0x000e620000008800 */
[----:B------:R-:W-:Y:S01]  /*41b0*/  ELECT P0, URZ, PT ;  /* 0x0000000000ff782f */ /* 0x000fe20003800000 */
[----:B------:R-:W-:Y:S01]  /*41c0*/  HFMA2 R0, -RZ, RZ, 0, 5.9604644775390625e-08 ;  /* 0x00000001ff007431 */ /* 0x000fe200000001ff */
[----:B------:R-:W-:-:S05]  /*41d0*/  UMOV UR4, 0x40 ;  /* 0x0000004000047882 */ /* 0x000fca0000000000 */
[----:B------:R-:W-:Y:S01]  /*41e0*/  UVIRTCOUNT.DEALLOC.SMPOOL 0x80 ;  /* 0x000000800000784c */ /* 0x000fe20000000000 */
[----:B------:R-:W-:Y:S02]  /*41f0*/  UISETP.NE.AND UP1, UPT, UR46, URZ, UPT ;  /* 0x000000ff2e00728c */ /* 0x000fe4000bf25270 */
[----:B-1----:R-:W-:-:S09]  /*4200*/  ULEA UR8, UR8, UR4, 0x18 ;  /* 0x0000000408087291 */ /* 0x002fd2000f8ec0ff */
[----:B------:R1:W-:Y:S01]  /*4210*/  @P0 STS.U8 [UR8+0x1c], R0 ;  /* 0x00001c00ff000988 */ /* 0x0003e20008000008 */
[----:B------:R-:W-:Y:S05]  /*4220*/  BRA.U UP1, `(.L_x_79) ;  /* 0x0000000101a07547 */ /* 0x000fea000b800000 */
[----:B------:R-:W-:Y:S01]  /*4230*/  UIADD3 UR7, UPT, UPT, UR26, 0x110, URZ ;  /* 0x000001101a077890 */ /* 0x000fe2000fffe0ff */
[----:B------:R-:W-:-:S03]  /*4240*/  SHF.L.U32 R3, R9, 0x1f, RZ ;  /* 0x0000001f09037819 */ /* 0x000fc600000006ff */
[----:B------:R-:W-:-:S09]  /*4250*/  ULEA UR4, UR32, UR7, 0x3 ;  /* 0x0000000720047291 */ /* 0x000fd2000f8e18ff */
[----:B------:R-:W2:Y:S02]  /*4260*/  SYNCS.PHASECHK.TRANS64.TRYWAIT P0, [UR4], R3 ;  /* 0x00000003ff0075a7 */ /* 0x000ea40008001104 */
[----:B--2---:R-:W-:Y:S05]  /*4270*/  @!P0 BRA `(.L_x_80) ;  /* 0x0000006000c08947 */ /* 0x004fea0003800000 */
.L_x_184:
        /* <DEDUP_REMOVED lines=9> */
.L_x_186:
        /* <DEDUP_REMOVED lines=9> */
.L_x_188:
[----:B------:R-:W-:-:S04]  /*43a0*/  UIADD3 UR4, UPT, UPT, UR4, 0x1, URZ ;  /* 0x0000000104047890 */ /* 0x000fc8000fffe0ff */
[----:B------:R-:W-:-:S04]  /*43b0*/  UISETP.NE.AND UP0, UPT, UR4, 0x4, UPT ;  /* 0x000000040400788c */ /* 0x000fc8000bf05270 */
[----:B------:R-:W-:Y:S02]  /*43c0*/  USEL UR5, URZ, 0x1, UP0 ;  /* 0x00000001ff057887 */ /* 0x000fe40008000000 */
[----:B------:R-:W-:-:S04]  /*43d0*/  USEL UR4, UR4, URZ, UP0 ;  /* 0x000000ff04047287 */ /* 0x000fc80008000000 */
[----:B------:R-:W-:Y:S01]  /*43e0*/  ULEA UR4, UR4, UR7, 0x3 ;  /* 0x0000000704047291 */ /* 0x000fe2000f8e18ff */
[----:B-1----:R-:W-:-:S04]  /*43f0*/  LOP3.LUT R3, R2, UR5, RZ, 0x3c, !PT ;  /* 0x0000000502037c12 */ /* 0x002fc8000f8e3cff */
[----:B------:R-:W-:Y:S01]  /*4400*/  SHF.L.U32 R3, R3, 0x1f, RZ ;  /* 0x0000001f03037819 */ /* 0x000fe200000006ff */
[----:B------:R-:W-:-:S04]  /*4410*/  IMAD.U32 R0, RZ, RZ, UR4 ;  /* 0x00000004ff007e24 */ /* 0x000fc8000f8e00ff */
[----:B------:R1:W2:Y:S03]  /*4420*/  SYNCS.PHASECHK.TRANS64.TRYWAIT P0, [R0+URZ], R3 ;  /* 0x00000003000075a7 */ /* 0x0002a600080011ff */
[----:B--2---:R-:W-:Y:S05]  /*4430*/  @!P0 NANOSLEEP.SYNCS 0x989680 ;  /* 0x009896800000895d */ /* 0x004fea0003900000 */
[----:B------:R-:W2:Y:S02]  /*4440*/  @!P0 SYNCS.PHASECHK.TRANS64 P0, [R0+URZ], R3 ;  /* 0x00000003000085a7 */ /* 0x000ea400080010ff */
[----:B--2---:R-:W-:Y:S05]  /*4450*/  @P0 BRA `(.L_x_83) ;  /* 0x0000000000200947 */ /* 0x004fea0003800000 */
.L_x_84:
[----:B--2---:R2:W4:Y:S02]  /*4460*/  SYNCS.PHASECHK.TRANS64.TRYWAIT P0, [R0+URZ], R3 ;  /* 0x00000003000075a7 */ /* 0x00452400080011ff */
[----:B----4-:R-:W-:Y:S05]  /*4470*/  @!P0 NANOSLEEP.SYNCS 0x989680 ;  /* 0x009896800000895d */ /* 0x010fea0003900000 */
[----:B------:R-:W4:Y:S02]  /*4480*/  @!P0 SYNCS.PHASECHK.TRANS64 P0, [R0+URZ], R3 ;  /* 0x00000003000085a7 */ /* 0x000f2400080010ff */
[----:B----4-:R-:W-:Y:S05]  /*4490*/  @!P0 BRA `(.L_x_84) ;  /* 0xfffffffc00f08947 */ /* 0x010fea000383ffff */
[----:B------:R-:W-:Y:S05]  /*44a0*/  BRA `(.L_x_83) ;  /* 0x00000000000c7947 */ /* 0x000fea0003800000 */
.L_x_79:
[----:B------:R-:W-:-:S04]  /*44b0*/  UIADD3 UR4, UPT, UPT, UR26, 0x150, URZ ;  /* 0x000001501a047890 */ /* 0x000fc8000fffe0ff */
[----:B------:R-:W-:-:S09]  /*44c0*/  UPRMT UR4, UR45, 0x654, UR4 ;  /* 0x000006542d047896 */ /* 0x000fd20008000004 */
[----:B------:R-:W-:Y:S03]  /*44d0*/  SYNCS.ARRIVE.TRANS64.RED.A1T0 RZ, [UR4], RZ ;  /* 0x000000ffffff79a7 */ /* 0x000fe60008100404 */
.L_x_83:
[----:B-12---:R-:W-:Y:S01]  /*44e0*/  SHF.L.U32 R3, RZ, 0x1f, RZ ;  /* 0x0000001fff037819 */ /* 0x006fe200000006ff */
[----:B------:R-:W-:Y:S01]  /*44f0*/  UIADD3 UR4, UPT, UPT, UR26, 0x150, URZ ;  /* 0x000001501a047890 */ /* 0x000fe2000fffe0ff */
[----:B------:R-:W-:Y:S02]  /*4500*/  PLOP3.LUT P0, PT, PT, PT, UP1, 0x80, 0x8 ;  /* 0x000000000008781c */ /* 0x000fe40003f0f018 */
[----:B------:R-:W1:Y:S02]  /*4510*/  SYNCS.PHASECHK.TRANS64.TRYWAIT P1, [UR26+0x150], R3 ;  /* 0x00015003ff0075a7 */ /* 0x000e64000802111a */
[----:B-1----:R-:W-:Y:S09]  /*4520*/  @!P1 BRA `(.L_x_85) ;  /* 0x00000060005c9947 */ /* 0x002ff20003800000 */
.L_x_190:
[----:B------:R-:W-:Y:S01]  /*4530*/  @!UP1 UPRMT UR4, UR45, 0x654, UR4 ;  /* 0x000006542d049896 */ /* 0x000fe20008000004 */
[----:B------:R-:W-:Y:S01]  /*4540*/  UMOV UR5, 0xffff ;  /* 0x0000ffff00057882 */ /* 0x000fe20000000000 */
[----:B------:R-:W-:-:S07]  /*4550*/  UMOV UR6, 0x1 ;  /* 0x0000000100067882 */ /* 0x000fce0000000000 */
[----:B------:R-:W-:Y:S01]  /*4560*/  @!P0 SYNCS.ARRIVE.TRANS64.RED.A1T0 RZ, [UR4], RZ ;  /* 0x000000ffffff89a7 */ /* 0x000fe20008100404 */
[----:B------:R-:W-:Y:S01]  /*4570*/  NOP ;  /* 0x0000000000007918 */ /* 0x000fe20000000000 */
[----:B-1----:R-:W1:Y:S01]  /*4580*/  LDS R0, [UR8+0x14] ;  /* 0x00001408ff007984 */ /* 0x002e620008000800 */
[----:B------:R-:W-:-:S04]  /*4590*/  ULOP3.LUT UR4, UR44, 0xffff, URZ, 0xc0, !UPT ;  /* 0x0000ffff2c047892 */ /* 0x000fc8000f8ec0ff */
[----:B------:R-:W-:-:S04]  /*45a0*/  USHF.R.U32.HI UR4, URZ, 0x5, UR4 ;  /* 0x00000005ff047899 */ /* 0x000fc80008011604 */
[----:B------:R-:W-:Y:S02]  /*45b0*/  USHF.L.U32 UR5, UR5, UR4, URZ ;  /* 0x0000000405057299 */ /* 0x000fe400080006ff */
[----:B------:R-:W-:-:S04]  /*45c0*/  USHF.L.U32 UR4, UR6, UR4, URZ ;  /* 0x0000000406047299 */ /* 0x000fc800080006ff */
[----:B-1----:R-:W-:-:S04]  /*45d0*/  LOP3.LUT R0, R0, UR5, RZ, 0xc0, !PT ;  /* 0x0000000500007c12 */ /* 0x002fc8000f8ec0ff */
[----:B------:R-:W-:-:S13]  /*45e0*/  ISETP.NE.AND P0, PT, R0, UR5, PT ;  /* 0x0000000500007c0c */ /* 0x000fda000bf05270 */
[----:B------:R-:W-:Y:S05]  /*45f0*/  @P0 BRA `(.L_x_86) ;  /* 0x0000000000580947 */ /* 0x000fea0003800000 */
[----:B------:R-:W1:Y:S02]  /*4600*/  LDS R0, [UR8+0x18] ;  /* 0x00001808ff007984 */ /* 0x000e640008000800 */
[----:B-1----:R-:W-:-:S04]  /*4610*/  LOP3.LUT R0, R0, UR4, RZ, 0xc0, !PT ;  /* 0x0000000400007c12 */ /* 0x002fc8000f8ec0ff */
[----:B------:R-:W-:-:S13]  /*4620*/  ISETP.NE.AND P0, PT, R0, UR4, PT ;  /* 0x0000000400007c0c */ /* 0x000fda000bf05270 */
[----:B------:R-:W-:Y:S05]  /*4630*/  @P0 BRA `(.L_x_87) ;  /* 0x00000000003c0947 */ /* 0x000fea0003800000 */
[----:B------:R-:W1:Y:S01]  /*4640*/  S2R R2, SR_LANEID ;  /* 0x0000000000027919 */ /* 0x000e620000000000 */
[----:B------:R-:W-:Y:S01]  /*4650*/  ULOP3.LUT UR5, URZ, UR5, URZ, 0x33, !UPT ;  /* 0x00000005ff057292 */ /* 0x000fe2000f8e33ff */
[----:B------:R-:W-:Y:S01]  /*4660*/  LOP3.LUT R4, RZ, UR4, RZ, 0x33, !PT ;  /* 0x00000004ff047c12 */ /* 0x000fe2000f8e33ff */
[----:B------:R-:W-:Y:S02]  /*4670*/  VOTEU.ANY UR4, UPT, PT ;  /* 0x0000000000047886 */ /* 0x000fe400038e0100 */
[----:B------:R-:W-:Y:S01]  /*4680*/  UFLO.U32 UR4, UR4 ;  /* 0x00000004000472bd */ /* 0x000fe200080e0000 */
[----:B------:R-:W2:Y:S01]  /*4690*/  REDUX UR6, R4 ;  /* 0x00000000040673c4 */ /* 0x000ea20000000000 */
[----:B------:R-:W-:-:S06]  /*46a0*/  IMAD.U32 R0, RZ, RZ, UR5 ;  /* 0x00000005ff007e24 */ /* 0x000fcc000f8e00ff */
[----:B------:R4:W-:Y:S01]  /*46b0*/  UTCATOMSWS.AND URZ, UR5 ;  /* 0x0000000500ff79e3 */ /* 0x0009e20008000000 */
[----:B------:R-:W3:Y:S01]  /*46c0*/  REDUX UR7, R0 ;  /* 0x00000000000773c4 */ /* 0x000ee20000000000 */
[----:B-1----:R-:W-:Y:S01]  /*46d0*/  ISETP.EQ.U32.AND P0, PT, R2, UR4, PT ;  /* 0x0000000402007c0c */ /* 0x002fe2000bf02070 */
[----:B--2---:R-:W-:Y:S01]  /*46e0*/  IMAD.U32 R2, RZ, RZ, UR6 ;  /* 0x00000006ff027e24 */ /* 0x004fe2000f8e00ff */
[----:B---3--:R-:W-:-:S11]  /*46f0*/  MOV R3, UR7 ;  /* 0x0000000700037c02 */ /* 0x008fd60008000f00 */
[----:B------:R4:W-:Y:S04]  /*4700*/  @P0 ATOMS.AND RZ, [UR8+0x14], R3 ;  /* 0x00001403ffff098c */ /* 0x0009e8000a800008 */
[----:B------:R4:W-:Y:S01]  /*4710*/  @P0 ATOMS.AND RZ, [UR8+0x18], R2 ;  /* 0x00001802ffff098c */ /* 0x0009e2000a800008 */
[----:B------:R-:W-:Y:S05]  /*4720*/  BRA `(.L_x_88) ;  /* 0x0000000000147947 */ /* 0x000fea0003800000 */
.L_x_87:
[----:B------:R-:W-:Y:S02]  /*4730*/  MOV R2, 0x4750 ;  /* 0x0000475000027802 */ /* 0x000fe40000000f00 */
[----:B---3-5:R-:W-:Y:S05]  /*4740*/  CALL.REL.NOINC `($__internal_0_$__cuda_sm10x_tcgen05_guardrail_trap_col_being_dealloced_not_returned_by_alloc) ;  /* 0x00000064003c7944 */ /* 0x028fea0003c00000 */
[----:B------:R-:W-:Y:S05]  /*4750*/  BRA `(.L_x_88) ;  /* 0x0000000000087947 */ /* 0x000fea0003800000 */
.L_x_86:
[----:B------:R-:W-:Y:S02]  /*4760*/  MOV R2, 0x4780 ;  /* 0x0000478000027802 */ /* 0x000fe40000000f00 */
[----:B---3-5:R-:W-:Y:S05]  /*4770*/  CALL.REL.NOINC `($__internal_2_$__cuda_sm10x_tcgen05_guardrail_trap_unallocated_columns_being_dealloced) ;  /* 0x0000006400487944 */ /* 0x028fea0003c00000 */
.L_x_88:
[----:B------:R-:W-:Y:S01]  /*4780*/  NOP ;  /* 0x0000000000007918 */ /* 0x000fe20000000000 */
[----:B----4-:R-:W-:Y:S05]  /*4790*/  EXIT ;  /* 0x000000000000794d */ /* 0x010fea0003800000 */
.L_x_59:
[----:B------:R-:W-:-:S09]  /*47a0*/  UISETP.NE.OR UP0, UPT, UR13, 0x3, !UP3 ;  /* 0x000000030d00788c */ /* 0x000fd2000df05670 */
[----:B------:R-:W-:Y:S05]  /*47b0*/  BRA.U UP0, `(.L_x_89) ;  /* 0x00000011005c7547 */ /* 0x000fea000b800000 */
[----:B------:R-:W1:Y:S01]  /*47c0*/  S2UR UR10, SR_CgaCtaId ;  /* 0x00000000000a79c3 */ /* 0x000e620000008800 */
[----:B------:R-:W2:Y:S01]  /*47d0*/  LDCU UR31, c[0x0][0x370] ;  /* 0x00006e00ff1f77ac */ /* 0x000ea20008000800 */
[----:B------:R-:W-:Y:S02]  /*47e0*/  HFMA2 R13, -RZ, RZ, 0, 0 ;  /* 0x00000000ff0d7431 */ /* 0x000fe400000001ff */
[----:B------:R-:W-:Y:S01]  /*47f0*/  IMAD.MOV.U32 R15, RZ, RZ, 0x1 ;  /* 0x00000001ff0f7424 */ /* 0x000fe200078e00ff */
[----:B------:R-:W-:Y:S01]  /*4800*/  MOV R7, 0x2000 ;  /* 0x0000200000077802 */ /* 0x000fe20000000f00 */
[----:B------:R-:W2:Y:S01]  /*4810*/  LDCU.128 UR44, c[0x0][0xb10] ;  /* 0x00016200ff2c77ac */ /* 0x000ea20008000c00 */
[----:B------:R-:W-:Y:S01]  /*4820*/  IMAD.MOV.U32 R14, RZ, RZ, RZ ;  /* 0x000000ffff0e7224 */ /* 0x000fe200078e00ff */
[----:B------:R-:W3:Y:S01]  /*4830*/  LDC.64 R16, c[0x0][0x348] ;  /* 0x0000d200ff107b82 */ /* 0x000ee20000000a00 */
[----:B------:R-:W4:Y:S01]  /*4840*/  LDCU UR30, c[0x0][0x374] ;  /* 0x00006e80ff1e77ac */ /* 0x000f220008000800 */
[----:B------:R-:W1:Y:S06]  /*4850*/  LDCU UR15, c[0x0][0xb0c] ;  /* 0x00016180ff0f77ac */ /* 0x000e6c0008000800 */
[----:B------:R-:W3:Y:S01]  /*4860*/  LDC.64 R2, c[0x0][0x888] ;  /* 0x00022200ff027b82 */ /* 0x000ee20000000a00 */
[----:B------:R-:W3:Y:S01]  /*4870*/  LDCU UR49, c[0x0][0xb20] ;  /* 0x00016400ff3177ac */ /* 0x000ee20008000800 */
[----:B------:R-:W3:Y:S06]  /*4880*/  LDCU UR4, c[0x0][0xb30] ;  /* 0x00016600ff0477ac */ /* 0x000eec0008000800 */
[----:B------:R-:W3:Y:S01]  /*4890*/  LDC.64 R4, c[0x0][0x890] ;  /* 0x00022400ff047b82 */ /* 0x000ee20000000a00 */
[----:B------:R-:W-:Y:S01]  /*48a0*/  UMOV UR21, 0x400 ;  /* 0x0000040000157882 */ /* 0x000fe20000000000 */
[----:B--2---:R-:W-:-:S02]  /*48b0*/  UIMAD.WIDE.U32 UR6, UR31, UR44, URZ ;  /* 0x0000002c1f0672a5 */ /* 0x004fc4000f8e00ff */
[----:B----4-:R-:W-:Y:S02]  /*48c0*/  UIMAD.WIDE.U32 UR8, UR30, UR47, URZ ;  /* 0x0000002f1e0872a5 */ /* 0x010fe4000f8e00ff */
[----:B-1----:R-:W-:Y:S02]  /*48d0*/  ULEA UR21, UR10, UR21, 0x18 ;  /* 0x000000150a157291 */ /* 0x002fe4000f8ec0ff */
[----:B------:R-:W-:Y:S02]  /*48e0*/  UPLOP3.LUT UP3, UPT, UPT, UPT, UPT, 0x40, 0x4 ;  /* 0x000000000004789c */ /* 0x000fe40003f6e870 */
[----:B------:R-:W-:Y:S02]  /*48f0*/  UIADD3 UR37, UPT, UPT, UR21, 0x98, URZ ;  /* 0x0000009815257890 */ /* 0x000fe4000fffe0ff */
[----:B------:R-:W-:Y:S02]  /*4900*/  UIADD3 UR33, UPT, UPT, UR21, 0x80, URZ ;  /* 0x0000008015217890 */ /* 0x000fe4000fffe0ff */
[----:B------:R-:W-:-:S02]  /*4910*/  UIADD3 UR25, UPT, UPT, UR21, 0x88, URZ ;  /* 0x0000008815197890 */ /* 0x000fc4000fffe0ff */
[----:B------:R-:W-:Y:S01]  /*4920*/  UIADD3 UR17, UPT, UPT, UR21, 0x90, URZ ;  /* 0x0000009015117890 */ /* 0x000fe2000fffe0ff */
[----:B------:R-:W-:Y:S01]  /*4930*/  UMOV UR6, UR7 ;  /* 0x0000000700067c82 */ /* 0x000fe20008000000 */
[----:B------:R-:W-:Y:S01]  /*4940*/  UMOV UR41, UR9 ;  /* 0x0000000900297c82 */ /* 0x000fe20008000000 */
[----:B------:R-:W-:Y:S02]  /*4950*/  UISETP.GE.AND UP0, UPT, UR42, 0x1, UPT ;  /* 0x000000012a00788c */ /* 0x000fe4000bf06270 */
[----:B------:R-:W-:Y:S01]  /*4960*/  UISETP.NE.AND UP4, UPT, UR42, 0x1, UPT ;  /* 0x000000012a00788c */ /* 0x000fe2000bf85270 */
[----:B------:R-:W1:Y:S01]  /*4970*/  LDCU.64 UR22, c[0x0][0xb28] ;  /* 0x00016500ff1677ac */ /* 0x000e620008000a00 */
[----:B------:R-:W-:Y:S02]  /*4980*/  UISETP.NE.AND UP6, UPT, UR15, 0x1, UPT ;  /* 0x000000010f00788c */ /* 0x000fe4000bfc5270 */
[----:B------:R-:W-:Y:S02]  /*4990*/  UISETP.NE.AND UP5, UPT, UR46, 0x1, UPT ;  /* 0x000000012e00788c */ /* 0x000fe4000bfa5270 */
[----:B------:R-:W-:-:S02]  /*49a0*/  UPRMT UR37, UR10, 0x654, UR37 ;  /* 0x000006540a257896 */ /* 0x000fc40008000025 */
[----:B------:R-:W-:Y:S02]  /*49b0*/  USHF.R.U32.HI UR43, URZ, UR45, UR6 ;  /* 0x0000002dff2b7299 */ /* 0x000fe40008011606 */
[----:B------:R-:W-:Y:S02]  /*49c0*/  UPRMT UR40, UR10, 0x654, UR33 ;  /* 0x000006540a287896 */ /* 0x000fe40008000021 */
[----:B------:R-:W-:Y:S02]  /*49d0*/  UPRMT UR39, UR10, 0x654, UR25 ;  /* 0x000006540a277896 */ /* 0x000fe40008000019 */
[----:B------:R-:W-:Y:S02]  /*49e0*/  UPRMT UR38, UR10, 0x654, UR17 ;  /* 0x000006540a267896 */ /* 0x000fe40008000011 */
[----:B---3--:R-:W-:Y:S02]  /*49f0*/  USHF.R.U32.HI UR41, URZ, UR49, UR41 ;  /* 0x00000031ff297299 */ /* 0x008fe40008011629 */
[----:B------:R-:W-:-:S11]  /*4a00*/  UISETP.NE.AND UP2, UPT, UR4, 0x1, UPT ;  /* 0x000000010400788c */ /* 0x000fd6000bf45270 */
.L_x_100:
[C---:B------:R-:W-:Y:S02]  /*4a10*/  LEA R12, R14.reuse, UR21, 0x3 ;  /* 0x000000150e0c7c11 */ /* 0x040fe4000f8e18ff */
[----:B------:R-:W-:Y:S02]  /*4a20*/  SHF.L.U32 R9, R13, 0x1f, RZ ;  /* 0x0000001f0d097819 */ /* 0x000fe400000006ff */
[----:B------:R-:W-:Y:S02]  /*4a30*/  LEA R10, R14, UR21, 0x4 ;  /* 0x000000150e0a7c11 */ /* 0x000fe4000f8e20ff */
[----:B--2---:R-:W2:Y:S02]  /*4a40*/  SYNCS.PHASECHK.TRANS64.TRYWAIT P0, [R12+URZ+0xd0], R9 ;  /* 0x0000d0090c0075a7 */ /* 0x004ea400080011ff */
[----:B--2---:R-:W-:Y:S05]  /*4a50*/  @!P0 BRA `(.L_x_90) ;  /* 0x0000005c00288947 */ /* 0x004fea0003800000 */
.L_x_191:
[----:B--2---:R-:W2:Y:S01]  /*4a60*/  LDS.128 R8, [R10+0x160] ;  /* 0x000160000a087984 */ /* 0x004ea20000000c00 */
[----:B------:R-:W-:Y:S01]  /*4a70*/  UISETP.GE.AND UP0, UPT, UR42, 0x1, UPT ;  /* 0x000000012a00788c */ /* 0x000fe2000bf06270 */
[----:B------:R-:W-:Y:S01]  /*4a80*/  @!PT LDS RZ, [RZ] ;  /* 0x00000000fffff984 */ /* 0x000fe20000000800 */
[----:B------:R-:W-:Y:S01]  /*4a90*/  @!PT LDS RZ, [RZ] ;  /* 0x00000000fffff984 */ /* 0x000fe20000000800 */
[----:B------:R-:W-:Y:S01]  /*4aa0*/  @!PT LDS RZ, [RZ] ;  /* 0x00000000fffff984 */ /* 0x000fe20000000800 */
[----:B------:R-:W-:Y:S01]  /*4ab0*/  @!PT LDS RZ, [RZ] ;  /* 0x00000000fffff984 */ /* 0x000fe20000000800 */
[----:B------:R3:W-:Y:S06]  /*4ac0*/  MEMBAR.ALL.CTA ;  /* 0x0000000000007992 */ /* 0x0007ec0000008000 */
[----:B---3--:R-:W3:Y:S01]  /*4ad0*/  FENCE.VIEW.ASYNC.S ;  /* 0x00000000000073c6 */ /* 0x008ee20000000000 */
[----:B--2---:R-:W-:Y:S11]  /*4ae0*/  LOP3.LUT P0, RZ, R10, 0x1, RZ, 0xc0, !PT ;  /* 0x000000010aff7812 */ /* 0x004ff6000780c0ff */
[----:B------:R-:W-:Y:S02]  /*4af0*/  @!UPT UIADD3 URZ, UPT, UPT, URZ, URZ, URZ ;  /* 0x000000fffffff290 */ /* 0x000fe4000fffe0ff */
[----:B---3--:R-:W-:Y:S01]  /*4b00*/  VOTEU.ANY UP1, P0 ;  /* 0x0000000000ff7886 */ /* 0x008fe20000020100 */
[----:B------:R-:W-:Y:S11]  /*4b10*/  PLOP3.LUT P0, PT, PT, PT, UP1, 0x80, 0x8 ;  /* 0x000000000008781c */ /* 0x000ff60003f0f018 */
[----:B------:R-:W-:Y:S02]  /*4b20*/  @!UPT UIADD3 URZ, UPT, UPT, URZ, URZ, URZ ;  /* 0x000000fffffff290 */ /* 0x000fe4000fffe0ff */
[----:B------:R-:W-:Y:S02]  /*4b30*/  @P0 SHF.R.U32.HI R0, RZ, 0x10, R9 ;  /* 0x00000010ff000819 */ /* 0x000fe40000011609 */
[----:B------:R-:W-:Y:S02]  /*4b40*/  @P0 MOV R6, R8 ;  /* 0x0000000800060202 */ /* 0x000fe40000000f00 */
[----:B------:R-:W-:Y:S01]  /*4b50*/  @P0 R2UR UR4, R0 ;  /* 0x00000000000402ca */ /* 0x000fe200000e0000 */
[----:B------:R-:W-:Y:S01]  /*4b60*/  VIADD R0, R12, 0xe0 ;  /* 0x000000e00c007836 */ /* 0x000fe20000000000 */
[----:B------:R-:W-:Y:S02]  /*4b70*/  @P0 LOP3.LUT R8, R9, 0xffff, RZ, 0xc0, !PT ;  /* 0x0000ffff09080812 */ /* 0x000fe400078ec0ff */
[----:B------:R-:W-:Y:S02]  /*4b80*/  @P0 R2UR UR6, R6 ;  /* 0x00000000060602ca */ /* 0x000fe400000e0000 */
[----:B------:R-:W-:Y:S02]  /*4b90*/  PRMT R0, RZ, 0x654, R0 ;  /* 0x00000654ff007816 */ /* 0x000fe40000000000 */
[----:B------:R-:W-:Y:S02]  /*4ba0*/  @P0 R2UR UR5, R8 ;  /* 0x00000000080502ca */ /* 0x000fe400000e0000 */
[----:B------:R2:W-:Y:S03]  /*4bb0*/  SYNCS.ARRIVE.TRANS64.RED.A1T0 RZ, [R0+URZ], RZ ;  /* 0x000000ff00ff79a7 */ /* 0x0005e600081004ff */
[----:B------:R-:W-:Y:S04]  /*4bc0*/  @UP1 UMOV UR29, UR4 ;  /* 0x00000004001d1c82 */ /* 0x000fe80008000000 */
[----:B------:R-:W-:Y:S04]  /*4bd0*/  @UP1 UMOV UR14, UR6 ;  /* 0x00000006000e1c82 */ /* 0x000fe80008000000 */
[----:B------:R-:W-:Y:S01]  /*4be0*/  @UP1 UMOV UR13, UR5 ;  /* 0x00000005000d1c82 */ /* 0x000fe20008000000 */
[----:B------:R-:W-:Y:S05]  /*4bf0*/  BRA.U !UP0, `(.L_x_91) ;  /* 0x0000000108a47547 */ /* 0x000fea000b800000 */
[----:B------:R-:W-:Y:S02]  /*4c00*/  UIMAD.WIDE.U32 UR18, UR13, UR47, URZ ;  /* 0x0000002f0d1272a5 */ /* 0x000fe4000f8e00ff */
[----:B------:R-:W-:Y:S02]  /*4c10*/  UIMAD.WIDE.U32 UR26, UR14, UR44, URZ ;  /* 0x0000002c0e1a72a5 */ /* 0x000fe4000f8e00ff */
[----:B------:R-:W-:Y:S02]  /*4c20*/  USEL UR4, UR30, UR41, !UP5 ;  /* 0x000000291e047287 */ /* 0x000fe4000e800000 */
[----:B------:R-:W-:Y:S02]  /*4c30*/  USEL UR7, UR31, UR43, !UP6 ;  /* 0x0000002b1f077287 */ /* 0x000fe4000f000000 */
[----:B-1----:R-:W-:Y:S02]  /*4c40*/  UIMAD.WIDE.U32 UR8, UR4, UR22, URZ ;  /* 0x00000016040872a5 */ /* 0x002fe4000f8e00ff */
[----:B------:R-:W-:Y:S01]  /*4c50*/  UIMAD.WIDE.U32 UR10, UR7, UR22, URZ ;  /* 0x00000016070a72a5 */ /* 0x000fe2000f8e00ff */
[----:B------:R-:W-:Y:S02]  /*4c60*/  UMOV UR5, UR19 ;  /* 0x0000001300057c82 */ /* 0x000fe40008000000 */
[----:B------:R-:W-:Y:S03]  /*4c70*/  USHF.R.U32.HI UR6, URZ, UR49, UR5 ;  /* 0x00000031ff067299 */ /* 0x000fe60008011605 */
[----:B------:R-:W-:Y:S01]  /*4c80*/  UMOV UR5, UR27 ;  /* 0x0000001b00057c82 */ /* 0x000fe20008000000 */
[----:B------:R-:W-:Y:S02]  /*4c90*/  USEL UR6, UR13, UR6, !UP5 ;  /* 0x000000060d067287 */ /* 0x000fe4000e800000 */
[----:B------:R-:W-:Y:S03]  /*4ca0*/  USHF.R.U32.HI UR12, URZ, UR45, UR5 ;  /* 0x0000002dff0c7299 */ /* 0x000fe60008011605 */
[----:B------:R-:W-:Y:S02]  /*4cb0*/  UMOV UR5, UR9 ;  /* 0x0000000900057c82 */ /* 0x000fe40008000000 */
[----:B------:R-:W-:Y:S03]  /*4cc0*/  @UP4 USHF.R.U32.HI UR4, URZ, UR23, UR5 ;  /* 0x00000017ff044299 */ /* 0x000fe60008011605 */
[----:B------:R-:W-:Y:S01]  /*4cd0*/  UMOV UR5, UR11 ;  /* 0x0000000b00057c82 */ /* 0x000fe20008000000 */
[----:B------:R-:W-:Y:S02]  /*4ce0*/  UIMAD UR4, UR42, UR4, URZ ;  /* 0x000000042a0472a4 */ /* 0x000fe4000f8e02ff */
[----:B------:R-:W-:Y:S02]  /*4cf0*/  @UP4 USHF.R.U32.HI UR7, URZ, UR23, UR5 ;  /* 0x00000017ff074299 */ /* 0x000fe40008011605 */
[----:B------:R-:W-:Y:S02]  /*4d00*/  UIMAD.WIDE.U32 UR10, UR6, UR22, URZ ;  /* 0x00000016060a72a5 */ /* 0x000fe4000f8e00ff */
[----:B------:R-:W-:Y:S02]  /*4d10*/  USEL UR5, UR14, UR12, !UP6 ;  /* 0x0000000c0e057287 */ /* 0x000fe4000f000000 */
[----:B------:R-:W-:Y:S02]  /*4d20*/  UIMAD UR8, UR42, UR7, URZ ;  /* 0x000000072a0872a4 */ /* 0x000fe4000f8e02ff */
[----:B------:R-:W-:Y:S03]  /*4d30*/  UISETP.GE.AND UP0, UPT, UR6, UR4, UPT ;  /* 0x000000040600728c */ /* 0x000fe6000bf06270 */
[----:B------:R-:W-:Y:S01]  /*4d40*/  UMOV UR4, UR11 ;  /* 0x0000000b00047c82 */ /* 0x000fe20008000000 */
[----:B------:R-:W-:Y:S02]  /*4d50*/  UISETP.GE.OR UP0, UPT, UR5, UR8, UP0 ;  /* 0x000000080500728c */ /* 0x000fe40008706670 */
[----:B------:R-:W-:Y:S02]  /*4d60*/  USHF.R.U32.HI UR4, URZ, UR23, UR4 ;  /* 0x00000017ff047299 */ /* 0x000fe40008011604 */
[----:B------:R-:W-:Y:S02]  /*4d70*/  UIMAD.WIDE.U32 UR8, UR5, UR22, URZ ;  /* 0x00000016050872a5 */ /* 0x000fe4000f8e00ff */
[----:B------:R-:W-:Y:S04]  /*4d80*/  USEL UR10, UR6, UR4, !UP4 ;  /* 0x00000004060a7287 */ /* 0x000fe8000e000000 */
[----:B------:R-:W-:Y:S01]  /*4d90*/  UIADD3 UR11, UPT, UPT, -UR10, URZ, URZ ;  /* 0x000000ff0a0b7290 */ /* 0x000fe2000fffe1ff */
[----:B------:R-:W-:Y:S02]  /*4da0*/  @!UP0 UMOV UR4, UR9 ;  /* 0x0000000900048c82 */ /* 0x000fe40008000000 */
[----:B------:R-:W-:Y:S02]  /*4db0*/  @!UP0 USHF.R.U32.HI UR4, URZ, UR23, UR4 ;  /* 0x00000017ff048299 */ /* 0x000fe40008011604 */
[----:B------:R-:W-:Y:S02]  /*4dc0*/  UIMAD UR8, UR42, UR11, UR6 ;  /* 0x0000000b2a0872a4 */ /* 0x000fe4000f8e0206 */
[----:B------:R-:W-:Y:S04]  /*4dd0*/  @!UP0 USEL UR4, UR5, UR4, !UP4 ;  /* 0x0000000405048287 */ /* 0x000fe8000e000000 */
[----:B------:R-:W-:Y:S02]  /*4de0*/  @!UP0 UIMAD UR8, UR7, UR8, UR4 ;  /* 0x00000008070882a4 */ /* 0x000fe4000f8e0204 */
[----:B------:R-:W-:Y:S02]  /*4df0*/  @!UP0 UIADD3 UR9, UPT, UPT, UR10, -UR4, URZ ;  /* 0x800000040a098290 */ /* 0x000fe4000fffe0ff */
[----:B------:R-:W-:Y:S02]  /*4e00*/  UIADD3 UR4, UPT, UPT, -UR5, URZ, URZ ;  /* 0x000000ff05047290 */ /* 0x000fe4000fffe1ff */
[----:B------:R-:W-:Y:S02]  /*4e10*/  UIADD3 UR7, UPT, UPT, -UR6, URZ, URZ ;  /* 0x000000ff06077290 */ /* 0x000fe4000fffe1ff */
[----:B------:R-:W-:Y:S02]  /*4e20*/  @!UP0 UIMAD UR6, UR9, UR42, UR5 ;  /* 0x0000002a090682a4 */ /* 0x000fe4000f8e0205 */
[----:B------:R-:W-:Y:S02]  /*4e30*/  UIMAD UR14, UR15, UR4, UR14 ;  /* 0x000000040f0e72a4 */ /* 0x000fe4000f8e020e */
[----:B------:R-:W-:Y:S01]  /*4e40*/  UIMAD UR13, UR46, UR7, UR13 ;  /* 0x000000072e0d72a4 */ /* 0x000fe2000f8e020d */
[----:B------:R-:W-:Y:S02]  /*4e50*/  @!UP0 UMOV UR5, UR8 ;  /* 0x0000000800058c82 */ /* 0x000fe40008000000 */
[----:B------:R-:W-:Y:S02]  /*4e60*/  UIMAD UR14, UR5, UR15, UR14 ;  /* 0x0000000f050e72a4 */ /* 0x000fe4000f8e020e */
[----:B------:R-:W-:Y:S11]  /*4e70*/  UIMAD UR13, UR6, UR46, UR13 ;  /* 0x0000002e060d72a4 */ /* 0x000ff6000f8e020d */
[----:B------:R-:W-:Y:S01]  /*4e80*/  @!UPT UIADD3 URZ, UPT, UPT, URZ, URZ, URZ ;  /* 0x000000fffffff290 */ /* 0x000fe2000fffe0ff */
.L_x_91:
[----:B------:R-:W3:Y:S01]  /*4e90*/  @!UP2 LDCU.128 UR8, c[0x0][0xb10] ;  /* 0x00016200ff08a7ac */ /* 0x000ee20008000c00 */
[C---:B------:R-:W-:Y:S02]  /*4ea0*/  ISETP.NE.U32.AND P1, PT, R4.reuse, RZ, PT ;  /* 0x000000ff0400720c */ /* 0x040fe40003f25070 */
[----:B------:R-:W-:Y:S02]  /*4eb0*/  ISETP.NE.U32.AND P0, PT, R4, RZ, PT ;  /* 0x000000ff0400720c */ /* 0x000fe40003f05070 */
[C---:B------:R-:W-:Y:S02]  /*4ec0*/  ISETP.NE.AND.EX P1, PT, R5.reuse, RZ, PT, P1 ;  /* 0x000000ff0500720c */ /* 0x040fe40003f25310 */
[----:B------:R-:W-:Y:S01]  /*4ed0*/  ISETP.NE.AND.EX P0, PT, R5, RZ, PT, P0 ;  /* 0x000000ff0500720c */ /* 0x000fe20003f05300 */
[----:B------:R-:W4:Y:S01]  /*4ee0*/  @!UP2 LDCU UR5, c[0x0][0xb0c] ;  /* 0x00016180ff05a7ac */ /* 0x000f220008000800 */
[----:B------:R-:W-:Y:S01]  /*4ef0*/  SHF.L.U32 R9, R15, 0x1f, RZ ;  /* 0x0000001f0f097819 */ /* 0x000fe200000006ff */
[----:B------:R-:W-:Y:S02]  /*4f00*/  USHF.L.U32 UR35, UR16, 0x7, URZ ;  /* 0x0000000710237899 */ /* 0x000fe400080006ff */
[----:B------:R-:W-:Y:S02]  /*4f10*/  USHF.L.U32 UR34, UR20, 0x7, URZ ;  /* 0x0000000714227899 */ /* 0x000fe400080006ff */
[----:B---3--:R-:W-:Y:S07]  /*4f20*/  UIMAD.WIDE.U32 UR6, UR14, UR8, URZ ;  /* 0x000000080e0672a5 */ /* 0x008fee000f8e00ff */
[----:B------:R-:W-:Y:S01]  /*4f30*/  @!UP2 UMOV UR4, UR7 ;  /* 0x000000070004ac82 */ /* 0x000fe20008000000 */
[----:B----4-:R-:W-:Y:S02]  /*4f40*/  @!UP2 UISETP.NE.AND UP0, UPT, UR5, 0x1, UPT ;  /* 0x000000010500a88c */ /* 0x010fe4000bf05270 */
[----:B------:R-:W-:Y:S02]  /*4f50*/  @!UP2 USHF.R.U32.HI UR4, URZ, UR9, UR4 ;  /* 0x00000009ff04a299 */ /* 0x000fe40008011604 */
[----:B------:R-:W-:Y:S02]  /*4f60*/  UIMAD.WIDE.U32 UR6, UR13, UR11, URZ ;  /* 0x0000000b0d0672a5 */ /* 0x000fe4000f8e00ff */
[----:B------:R-:W-:Y:S02]  /*4f70*/  @!UP2 USEL UR8, UR14, UR4, !UP0 ;  /* 0x000000040e08a287 */ /* 0x000fe4000c000000 */
[----:B------:R-:W-:Y:S03]  /*4f80*/  @!UP2 UISETP.NE.AND UP0, UPT, UR10, 0x1, UPT ;  /* 0x000000010a00a88c */ /* 0x000fe6000bf05270 */
[----:B------:R-:W-:Y:S02]  /*4f90*/  @!UP2 UMOV UR6, UR7 ;  /* 0x000000070006ac82 */ /* 0x000fe40008000000 */
[----:B------:R-:W3:Y:S02]  /*4fa0*/  @!UP2 LDCU UR4, c[0x0][0xb20] ;  /* 0x00016400ff04a7ac */ /* 0x000ee40008000800 */
[----:B---3--:R-:W-:Y:S04]  /*4fb0*/  @!UP2 USHF.R.U32.HI UR6, URZ, UR4, UR6 ;  /* 0x00000004ff06a299 */ /* 0x008fe80008011606 */
[----:B------:R-:W-:Y:S04]  /*4fc0*/  @!UP2 USEL UR6, UR13, UR6, !UP0 ;  /* 0x000000060d06a287 */ /* 0x000fe8000c000000 */
[----:B------:R-:W-:Y:S02]  /*4fd0*/  @!UP2 UIADD3 UR4, UPT, UPT, -UR8, UR6, URZ ;  /* 0x000000060804a290 */ /* 0x000fe4000fffe1ff */
[----:B------:R-:W-:Y:S02]  /*4fe0*/  @!UP2 UIADD3 UR6, UPT, UPT, UR8, -UR6, URZ ;  /* 0x800000060806a290 */ /* 0x000fe4000fffe0ff */
[----:B------:R-:W-:Y:S02]  /*4ff0*/  @!UP2 UIMAD UR14, UR4, UR5, UR14 ;  /* 0x00000005040ea2a4 */ /* 0x000fe4000f8e020e */
[----:B------:R-:W-:Y:S01]  /*5000*/  @!UP2 UIMAD UR13, UR6, UR10, UR13 ;  /* 0x0000000a060da2a4 */ /* 0x000fe2000f8e020d */
[----:B------:R-:W-:Y:S11]  /*5010*/  BRA.U UP3, `(.L_x_92) ;  /* 0x0000000103107547 */ /* 0x000ff6000b800000 */
[----:B--2---:R-:W-:Y:S04]  /*5020*/  MOV R0, UR48 ;  /* 0x0000003000007c02 */ /* 0x004fe80008000f00 */
[----:B------:R-:W-:Y:S04]  /*5030*/  SHF.L.U32 R11, R0, 0x1f, RZ ;  /* 0x0000001f000b7819 */ /* 0x000fe800000006ff */
[----:B------:R-:W2:Y:S02]  /*5040*/  SYNCS.PHASECHK.TRANS64.TRYWAIT P2, [UR21+0xc8], R11 ;  /* 0x0000c80bff0075a7 */ /* 0x000ea40008041115 */
[----:B--2---:R-:W-:Y:S05]  /*5050*/  @!P2 BRA `(.L_x_93) ;  /* 0x0000005400bca947 */ /* 0x004fea0003800000 */
.L_x_92:
[----:B------:R-:W-:Y:S05]  /*5060*/  @!P1 BRA `(.L_x_94) ;  /* 0x0000000000309947 */ /* 0x000fea0003800000 */
[----:B------:R-:W-:Y:S01]  /*5070*/  ISETP.NE.U32.AND P1, PT, R2, RZ, PT ;  /* 0x000000ff0200720c */ /* 0x000fe20003f25070 */
[----:B------:R-:W3:Y:S01]  /*5080*/  LDCU.64 UR4, c[0x0][0x358] ;  /* 0x00006b00ff0477ac */ /* 0x000ee20008000a00 */
[----:B------:R-:W-:Y:S02]  /*5090*/  IMAD.MOV.U32 R80, RZ, RZ, 0x1 ;  /* 0x00000001ff507424 */ /* 0x000fe400078e00ff */
[----:B------:R-:W-:Y:S11]  /*50a0*/  ISETP.NE.AND.EX P1, PT, R3, RZ, PT, P1 ;  /* 0x000000ff0300720c */ /* 0x000ff60003f25310 */
[----:B------:R-:W-:Y:S02]  /*50b0*/  @!UPT UIADD3 URZ, UPT, UPT, URZ, URZ, URZ ;  /* 0x000000fffffff290 */ /* 0x000fe4000fffe0ff */
[----:B--2---:R-:W2:Y:S01]  /*50c0*/  @P1 LDC.64 R10, c[0x0][0x888] ;  /* 0x00022200ff0a1b82 */ /* 0x004ea20000000a00 */
[----:B------:R-:W-:Y:S04]  /*50d0*/  @P1 IMAD R0, R4, UR36, RZ ;  /* 0x0000002404001c24 */ /* 0x000fe8000f8e02ff */
[----:B--2---:R-:W-:Y:S04]  /*50e0*/  @P1 IMAD.WIDE R10, R0, 0x4, R10 ;  /* 0x00000004000a1825 */ /* 0x004fe800078e020a */
[----:B------:R-:W-:Y:S01]  /*50f0*/  HFMA2 R0, -RZ, RZ, 0, 5.9604644775390625e-08 ;  /* 0x00000001ff007431 */ /* 0x000fe200000001ff */
[----:B---3-5:R3:W5:Y:S04]  /*5100*/  @P1 LDG.E R41, desc[UR4][R10.64] ;  /* 0x000000040a291981 */ /* 0x028768000c1e1900 */
[----:B------:R-:W-:Y:S01]  /*5110*/  @!P1 PRMT R80, R0, 0x7610, R80 ;  /* 0x0000761000509816 */ /* 0x000fe20000000050 */
[----:B---3--:R-:W4:Y:S06]  /*5120*/  @!P1 LDC R41, c[0x0][0x880] ;  /* 0x00022000ff299b82 */ /* 0x008f2c0000000800 */
.L_x_94:
[----:B----45:R-:W-:Y:S01]  /*5130*/  @!P0 FSETP.EQ.AND P1, PT, R41, RZ, PT ;  /* 0x000000ff2900820b */ /* 0x030fe20003f22000 */
[----:B------:R-:W-:Y:S01]  /*5140*/  @!UPT UIADD3 URZ, UPT, UPT, URZ, URZ, URZ ;  /* 0x000000fffffff290 */ /* 0x000fe2000fffe0ff */
[----:B------:R-:W-:Y:S11]  /*5150*/  @!P0 BRA `(.L_x_95) ;  /* 0x0000000000188947 */ /* 0x000ff60003800000 */
[----:B------:R-:W-:Y:S02]  /*5160*/  LOP3.LUT P0, RZ, R80, 0xff, RZ, 0xc0, !PT ;  /* 0x000000ff50ff7812 */ /* 0x000fe4000780c0ff */
[----:B------:R-:W-:Y:S04]  /*5170*/  ISETP.NE.U32.AND P1, PT, R2, RZ, PT ;  /* 0x000000ff0200720c */ /* 0x000fe80003f25070 */
[----:B------:R-:W-:Y:S04]  /*5180*/  ISETP.NE.AND.EX P1, PT, R3, RZ, PT, P1 ;  /* 0x000000ff0300720c */ /* 0x000fe80003f25310 */
[----:B------:R-:W-:Y:S03]  /*5190*/  PLOP3.LUT P1, PT, P1, PT, PT, 0x8, 0x80 ;  /* 0x000000000080781c */ /* 0x000fe60000f2e170 */
[----:B------:R-:W-:Y:S11]  /*51a0*/  @P0 FSETP.EQ.AND P1, PT, R41, RZ, PT ;  /* 0x000000ff2900020b */ /* 0x000ff60003f22000 */
[----:B------:R-:W-:Y:S02]  /*51b0*/  @!UPT UIADD3 URZ, UPT, UPT, URZ, URZ, URZ ;  /* 0x000000fffffff290 */ /* 0x000fe4000fffe0ff */
.L_x_95:
[----:B------:R-:W3:Y:S01]  /*51c0*/  SYNCS.PHASECHK.TRANS64.TRYWAIT P2, [UR21+0xa0], R9 ;  /* 0x0000a009ff0075a7 */ /* 0x000ee20008041115 */
[----:B------:R-:W-:Y:S04]  /*51d0*/  ELECT P0, URZ, PT ;  /* 0x0000000000ff782f */ /* 0x000fe80003800000 */
[----:B------:R-:W-:Y:S11]  /*51e0*/  PLOP3.LUT P1, PT, P1, P0, PT, 0xf2, 0x2f ;  /* 0x00000000002f781c */ /* 0x000ff60000f21e72 */
[----:B------:R-:W-:Y:S02]  /*51f0*/  @!UPT UIADD3 URZ, UPT, UPT, URZ, URZ, URZ ;  /* 0x000000fffffff290 */ /* 0x000fe4000fffe0ff */
[----:B------:R-:W-:Y:S05]  /*5200*/  @!P1 IADD3 R8, P0, PT, R16, 0x580, RZ ;  /* 0x0000058010089810 */ /* 0x000fea0007f1e0ff */
[----:B------:R-:W-:Y:S01]  /*5210*/  @!P1 IMAD.X R6, RZ, RZ, R17, P0 ;  /* 0x000000ffff069224 */ /* 0x000fe200000e0611 */
[----:B---3--:R-:W-:Y:S07]  /*5220*/  @!P2 BRA `(.L_x_96) ;  /* 0x000000540060a947 */ /* 0x008fee0003800000 */
.L_x_194:
[----:B------:R-:W-:Y:S01]  /*5230*/  @!P1 R2UR UR5, R8 ;  /* 0x00000000080592ca */ /* 0x000fe200000e0000 */
[----:B------:R-:W-:Y:S01]  /*5240*/  VOTEU.ALL UP0, P1 ;  /* 0x0000000000ff7886 */ /* 0x000fe20000800000 */
[----:B------:R-:W-:Y:S01]  /*5250*/  @!P1 R2UR UR4, R6 ;  /* 0x00000000060492ca */ /* 0x000fe200000e0000 */
[----:B--2---:R-:W-:Y:S01]  /*5260*/  @!P1 IMAD.MOV.U32 R0, RZ, RZ, 0x2000 ;  /* 0x00002000ff009424 */ /* 0x004fe200078e00ff */
[----:B------:R-:W-:Y:S01]  /*5270*/  UMOV UR6, 0x0 ;  /* 0x0000000000067882 */ /* 0x000fe20000000000 */
[----:B------:R-:W-:Y:S01]  /*5280*/  UMOV UR7, 0x10000000 ;  /* 0x1000000000077882 */ /* 0x000fe20000000000 */
[----:B------:R-:W-:Y:S01]  /*5290*/  @!UP0 UIADD3 UR32, UPT, UPT, UR21, 0x200, URZ ;  /* 0x0000020015208890 */ /* 0x000fe2000fffe0ff */
[----:B------:R-:W-:Y:S01]  /*52a0*/  @!P1 IADD3 R8, P0, PT, R16, 0x580, RZ ;  /* 0x0000058010089810 */ /* 0x000fe20007f1e0ff */
[----:B------:R-:W-:Y:S04]  /*52b0*/  VOTEU.ALL UP0, P1 ;  /* 0x0000000000ff7886 */ /* 0x000fe80000800000 */
[----:B------:R-:W-:Y:S02]  /*52c0*/  @!P1 IMAD.X R6, RZ, RZ, R17, P0 ;  /* 0x000000ffff069224 */ /* 0x000fe400000e0611 */
[----:B------:R-:W-:Y:S02]  /*52d0*/  IMAD.U32 R10, RZ, RZ, UR5 ;  /* 0x00000005ff0a7e24 */ /* 0x000fe4000f8e00ff */
[----:B------:R-:W-:Y:S03]  /*52e0*/  IMAD.U32 R11, RZ, RZ, UR4 ;  /* 0x00000004ff0b7e24 */ /* 0x000fe6000f8e00ff */
[----:B------:R-:W-:Y:S02]  /*52f0*/  @!P1 R2UR UR4, R10 ;  /* 0x000000000a0492ca */ /* 0x000fe400000e0000 */
[----:B------:R-:W-:Y:S11]  /*5300*/  @!P1 R2UR UR5, R11 ;  /* 0x000000000b0592ca */ /* 0x000ff600000e0000 */
[----:B------:R-:W-:Y:S02]  /*5310*/  @!UPT UIADD3 URZ, UPT, UPT, URZ, URZ, URZ ;  /* 0x000000fffffff290 */ /* 0x000fe4000fffe0ff */
[----:B------:R2:W-:Y:S01]  /*5320*/  @!UP0 UTMALDG.3D [UR32], [UR4], desc[UR6] ;  /* 0x00000620040085b4 */ /* 0x0005e20008011000 */
[----:B------:R2:W-:Y:S01]  /*5330*/  @!P1 SYNCS.ARRIVE.TRANS64.RED.A0TR RZ, [UR21+0x80], R0 ;  /* 0x00008000ffff99a7 */ /* 0x0005e20008300415 */
[----:B------:R-:W-:Y:S01]  /*5340*/  SYNCS.ARRIVE.TRANS64.RED.A1T0 RZ, [UR40], RZ ;  /* 0x000000ffffff79a7 */ /* 0x000fe20008100428 */
[----:B------:R-:W3:Y:S02]  /*5350*/  SYNCS.PHASECHK.TRANS64.TRYWAIT P2, [UR21+0xa8], R9 ;  /* 0x0000a809ff0075a7 */ /* 0x000ee40008041115 */
[----:B--23--:R-:W-:Y:S05]  /*5360*/  @!P2 BRA `(.L_x_97) ;  /* 0x000000540028a947 */ /* 0x00cfea0003800000 */
.L_x_196:
        /* <DEDUP_REMOVED lines=8> */
[----:B------:R-:W-:Y:S01]  /*53f0*/  @!UP0 UIADD3 UR24, UPT, UPT, UR21, 0x2200, URZ ;  /* 0x0000220015188890 */ /* 0x000fe2000fffe0ff */
[----:B------:R-:W-:Y:S01]  /*5400*/  VOTEU.ALL UP0, P1 ;  /* 0x0000000000ff7886 */ /* 0x000fe20000800000 */
[----:B------:R-:W-:Y:S01]  /*5410*/  UMOV UR27, UR35 ;  /* 0x00000023001b7c82 */ /* 0x000fe20008000000 */
[----:B------:R-:W-:Y:S02]  /*5420*/  UMOV UR28, UR36 ;  /* 0x00000024001c7c82 */ /* 0x000fe40008000000 */
[----:B------:R-:W-:Y:S02]  /*5430*/  IMAD.U32 R10, RZ, RZ, UR5 ;  /* 0x00000005ff0a7e24 */ /* 0x000fe4000f8e00ff */
[----:B------:R-:W-:Y:S02]  /*5440*/  IMAD.U32 R11, RZ, RZ, UR4 ;  /* 0x00000004ff0b7e24 */ /* 0x000fe4000f8e00ff */
[----:B------:R-:W-:Y:S01]  /*5450*/  @!P1 IMAD.X R6, RZ, RZ, R17, P0 ;  /* 0x000000ffff069224 */ /* 0x000fe200000e0611 */
        /* <DEDUP_REMOVED lines=8> */
.L_x_198:
[----:B------:R-:W-:Y:S01]  /*54e0*/  @!P1 R2UR UR5, R8 ;  /* 0x00000000080592ca */ /* 0x000fe200000e0000 */
[----:B------:R-:W-:Y:S01]  /*54f0*/  VOTEU.ALL UP0, P1 ;  /* 0x0000000000ff7886 */ /* 0x000fe20000800000 */
[----:B------:R-:W-:Y:S01]  /*5500*/  @!P1 R2UR UR4, R6 ;  /* 0x00000000060492ca */ /* 0x000fe200000e0000 */
[----:B--2---:R-:W-:Y:S01]  /*5510*/  @!P1 IMAD.MOV.U32 R0, RZ, RZ, 0x2000 ;  /* 0x00002000ff009424 */ /* 0x004fe200078e00ff */
[----:B------:R-:W-:Y:S01]  /*5520*/  UMOV UR6, 0x0 ;  /* 0x0000000000067882 */ /* 0x000fe20000000000 */
[----:B------:R-:W-:Y:S01]  /*5530*/  UMOV UR7, 0x10000000 ;  /* 0x1000000000077882 */ /* 0x000fe20000000000 */
[----:B------:R-:W-:Y:S01]  /*5540*/  @!UP0 UIADD3 UR18, UPT, UPT, UR34, 0x40, URZ ;  /* 0x0000004022128890 */ /* 0x000fe2000fffe0ff */
[----:B------:R-:W-:Y:S01]  /*5550*/  VIADD R14, R14, 0x1 ;  /* 0x000000010e0e7836 */ /* 0x000fe20000000000 */
[----:B------:R-:W-:Y:S01]  /*5560*/  @!UP0 UIADD3 UR16, UPT, UPT, UR21, 0x4200, URZ ;  /* 0x0000420015108890 */ /* 0x000fe2000fffe0ff */
[----:B------:R-:W-:Y:S01]  /*5570*/  VOTEU.ALL UP0, P1 ;  /* 0x0000000000ff7886 */ /* 0x000fe20000800000 */
[----:B------:R-:W-:Y:S01]  /*5580*/  UMOV UR19, UR35 ;  /* 0x0000002300137c82 */ /* 0x000fe20008000000 */
[----:B------:R-:W-:Y:S02]  /*5590*/  UMOV UR20, UR36 ;  /* 0x0000002400147c82 */ /* 0x000fe40008000000 */
        /* <DEDUP_REMOVED lines=10> */
.L_x_200:
[----:B------:R-:W-:Y:S01]  /*5640*/  @!P1 IADD3 R6, P0, PT, R16, 0x580, RZ ;  /* 0x0000058010069810 */ /* 0x000fe20007f1e0ff */
[----:B------:R-:W-:Y:S01]  /*5650*/  VOTEU.ALL UP0, P1 ;  /* 0x0000000000ff7886 */ /* 0x000fe20000800000 */
[----:B------:R-:W-:Y:S01]  /*5660*/  UMOV UR6, 0x0 ;  /* 0x0000000000067882 */ /* 0x000fe20000000000 */
[----:B------:R-:W-:Y:S01]  /*5670*/  UMOV UR7, 0x10000000 ;  /* 0x1000000000077882 */ /* 0x000fe20000000000 */
[----:B------:R-:W-:Y:S01]  /*5680*/  @!P1 R2UR UR5, R6 ;  /* 0x00000000060592ca */ /* 0x000fe200000e0000 */
[----:B--2---:R-:W-:Y:S01]  /*5690*/  @!P1 IMAD.X R0, RZ, RZ, R17, P0 ;  /* 0x000000ffff009224 */ /* 0x004fe200000e0611 */
[----:B------:R-:W-:Y:S01]  /*56a0*/  @!UP0 UIADD3 UR10, UPT, UPT, UR34, 0x60, URZ ;  /* 0x00000060220a8890 */ /* 0x000fe2000fffe0ff */
[----:B------:R-:W-:Y:S01]  /*56b0*/  R2UR UR18, R82 ;  /* 0x00000000521272ca */ /* 0x000fe200000e0000 */
[----:B------:R-:W-:Y:S01]  /*56c0*/  @!UP0 UIADD3 UR8, UPT, UPT, UR21, 0x6200, URZ ;  /* 0x0000620015088890 */ /* 0x000fe2000fffe0ff */
[----:B------:R-:W-:Y:S01]  /*56d0*/  R2UR UR16, R83 ;  /* 0x00000000531072ca */ /* 0x000fe200000e0000 */
[----:B------:R-:W-:Y:S01]  /*56e0*/  @!UP0 UIADD3 UR9, UPT, UPT, UR21, 0x98, URZ ;  /* 0x0000009815098890 */ /* 0x000fe2000fffe0ff */
[----:B------:R-:W-:Y:S01]  /*56f0*/  @!P1 R2UR UR4, R0 ;  /* 0x00000000000492ca */ /* 0x000fe200000e0000 */
[----:B------:R-:W-:Y:S01]  /*5700*/  VOTEU.ALL UP0, P1 ;  /* 0x0000000000ff7886 */ /* 0x000fe20000800000 */
[----:B------:R-:W-:Y:S01]  /*5710*/  UMOV UR11, UR35 ;  /* 0x00000023000b7c82 */ /* 0x000fe20008000000 */
[----:B------:R-:W-:Y:S01]  /*5720*/  UMOV UR12, UR36 ;  /* 0x00000024000c7c82 */ /* 0x000fe20008000000 */
[C---:B------:R-:W-:Y:S01]  /*5730*/  ISETP.NE.AND P0, PT, R14.reuse, 0x2, PT ;  /* 0x000000020e00780c */ /* 0x040fe20003f05270 */
[----:B------:R-:W-:Y:S01]  /*5740*/  UPLOP3.LUT UP3, UPT, UPT, UPT, UPT, 0x80, 0x8 ;  /* 0x000000000008789c */ /* 0x000fe20003f6f070 */
[----:B------:R-:W-:Y:S01]  /*5750*/  IMAD.U32 R8, RZ, RZ, UR5 ;  /* 0x00000005ff087e24 */ /* 0x000fe2000f8e00ff */
[----:B------:R-:W-:Y:S01]  /*5760*/  LOP3.LUT R15, R15, 0x1, RZ, 0x3c, !PT ;  /* 0x000000010f0f7812 */ /* 0x000fe200078e3cff */
[----:B------:R-:W-:Y:S01]  /*5770*/  UMOV UR36, UR29 ;  /* 0x0000001d00247c82 */ /* 0x000fe20008000000 */
[----:B------:R-:W-:Y:S01]  /*5780*/  SEL R0, RZ, 0x1, P0 ;  /* 0x00000001ff007807 */ /* 0x000fe20000000000 */
[----:B------:R-:W-:Y:S01]  /*5790*/  UIADD3 UR20, UPT, UPT, UR13, UR18, URZ ;  /* 0x000000120d147290 */ /* 0x000fe2000fffe0ff */
[----:B------:R-:W-:Y:S01]  /*57a0*/  SEL R14, R14, RZ, P0 ;  /* 0x000000ff0e0e7207 */ /* 0x000fe20000000000 */
[----:B------:R-:W-:Y:S01]  /*57b0*/  UIADD3 UR16, UPT, UPT, UR14, UR16, URZ ;  /* 0x000000100e107290 */ /* 0x000fe2000fffe0ff */
[----:B------:R-:W-:Y:S01]  /*57c0*/  IMAD.U32 R9, RZ, RZ, UR4 ;  /* 0x00000004ff097e24 */ /* 0x000fe2000f8e00ff */
[----:B------:R-:W-:Y:S02]  /*57d0*/  @!P1 R2UR UR4, R8 ;  /* 0x00000000080492ca */ /* 0x000fe400000e0000 */
[----:B------:R-:W-:Y:S02]  /*57e0*/  LOP3.LUT R13, R13, R0, RZ, 0x3c, !PT ;  /* 0x000000000d0d7212 */ /* 0x000fe400078e3cff */
[----:B------:R-:W-:Y:S11]  /*57f0*/  @!P1 R2UR UR5, R9 ;  /* 0x00000000090592ca */ /* 0x000ff600000e0000 */
[----:B------:R-:W-:Y:S02]  /*5800*/  @!UPT UIADD3 URZ, UPT, UPT, URZ, URZ, URZ ;  /* 0x000000fffffff290 */ /* 0x000fe4000fffe0ff */
[----:B------:R2:W-:Y:S01]  /*5810*/  @!UP0 UTMALDG.3D [UR8], [UR4], desc[UR6] ;  /* 0x00000608040085b4 */ /* 0x0005e20008011000 */
[----:B------:R2:W-:Y:S01]  /*5820*/  @!P1 SYNCS.ARRIVE.TRANS64.RED.A0TR RZ, [UR21+0x98], R7 ;  /* 0x00009807ffff99a7 */ /* 0x0005e20008300415 */
[----:B------:R-:W-:Y:S01]  /*5830*/  SYNCS.ARRIVE.TRANS64.RED.A1T0 RZ, [UR37], RZ ;  /* 0x000000ffffff79a7 */ /* 0x000fe20008100425 */
[----:B------:R-:W-:Y:S05]  /*5840*/  BRA.U UP1, `(.L_x_100) ;  /* 0xfffffff101707547 */ /* 0x000fea000b83ffff */
[----:B------:R-:W-:-:S04]  /*5850*/  SHF.L.U32 R3, R15, 0x1f, RZ ;  /* 0x0000001f0f037819 */ /* 0x000fc800000006ff */
[----:B------:R-:W3:Y:S02]  /*5860*/  SYNCS.PHASECHK.TRANS64.TRYWAIT P0, [UR21+0xa0], R3 ;  /* 0x0000a003ff0075a7 */ /* 0x000ee40008001115 */
[----:B---3--:R-:W-:Y:S05]  /*5870*/  @!P0 BRA `(.L_x_101) ;  /* 0x00000050002c8947 */ /* 0x008fea0003800000 */
.L_x_202:
[----:B------:R-:W4:Y:S02]  /*5880*/  SYNCS.PHASECHK.TRANS64.TRYWAIT P0, [UR21+0xa8], R3 ;  /* 0x0000a803ff0075a7 */ /* 0x000f240008001115 */
[----:B----4-:R-:W-:Y:S05]  /*5890*/  @!P0 BRA `(.L_x_102) ;  /* 0x00000050003c8947 */ /* 0x010fea0003800000 */
.L_x_204:
[----:B------:R-:W4:Y:S02]  /*58a0*/  SYNCS.PHASECHK.TRANS64.TRYWAIT P0, [UR21+0xb0], R3 ;  /* 0x0000b003ff0075a7 */ /* 0x000f240008001115 */
[----:B----4-:R-:W-:Y:S05]  /*58b0*/  @!P0 BRA `(.L_x_103) ;  /* 0x00000050004c8947 */ /* 0x010fea0003800000 */
.L_x_206:
[----:B---3--:R-:W-:-:S07]  /*58c0*/  MOV R0, UR21 ;  /* 0x0000001500007c02 */ /* 0x008fce0008000f00 */
.L_x_104:
[----:B---3--:R-:W-:-:S04]  /*58d0*/  SHF.L.U32 R3, R15, 0x1f, RZ ;  /* 0x0000001f0f037819 */ /* 0x008fc800000006ff */
[----:B------:R3:W4:Y:S03]  /*58e0*/  SYNCS.PHASECHK.TRANS64.TRYWAIT P0, [R0+URZ+0xb8], R3 ;  /* 0x0000b803000075a7 */ /* 0x00072600080011ff */
[----:B----4-:R-:W-:Y:S05]  /*58f0*/  @!P0 NANOSLEEP.SYNCS 0x989680 ;  /* 0x009896800000895d */ /* 0x010fea0003900000 */
[----:B------:R-:W4:Y:S02]  /*5900*/  @!P0 SYNCS.PHASECHK.TRANS64 P0, [R0+URZ+0xb8], R3 ;  /* 0x0000b803000085a7 */ /* 0x000f2400080010ff */
[----:B-12-4-:R-:W-:Y:S05]  /*5910*/  @P0 EXIT ;  /* 0x000000000000094d */ /* 0x016fea0003800000 */
[----:B------:R-:W-:Y:S05]  /*5920*/  BRA `(.L_x_104) ;  /* 0xfffffffc00e87947 */ /* 0x000fea000383ffff */
.L_x_89:
[----:B------:R-:W-:-:S06]  /*5930*/  UISETP.GE.AND UP0, UPT, UR13, 0x4, UPT ;  /* 0x000000040d00788c */ /* 0x000fcc000bf06270 */
[----:B------:R-:W-:-:S13]  /*5940*/  PLOP3.LUT P0, PT, PT, PT, UP0, 0x80, 0x8 ;  /* 0x000000000008781c */ /* 0x000fda0003f0f008 */
[----:B------:R-:W-:Y:S05]  /*5950*/  @!P0 EXIT ;  /* 0x000000000000894d */ /* 0x000fea0003800000 */
[----:B------:R-:W1:Y:S08]  /*5960*/  S2UR UR4, SR_CgaCtaId ;  /* 0x00000000000479c3 */ /* 0x000e700000008800 */
[----:B------:R-:W-:Y:S01]  /*5970*/  BAR.SYNC.DEFER_BLOCKING 0x6, 0xa0 ;  /* 0x0182800000007b1d */ /* 0x000fe20000010000 */
[C---:B------:R-:W-:Y:S01]  /*5980*/  IMAD.SHL.U32 R3, R95.reuse, 0x20, RZ ;  /* 0x000000205f037824 */ /* 0x040fe200078e00ff */
[C---:B------:R-:W-:Y:S01]  /*5990*/  SHF.L.U32 R37, R95.reuse, 0x10, RZ ;  /* 0x000000105f257819 */ /* 0x040fe200000006ff */
[C---:B------:R-:W-:Y:S01]  /*59a0*/  IMAD.SHL.U32 R94, R95.reuse, 0x4, RZ ;  /* 0x000000045f5e7824 */ /* 0x040fe200078e00ff */
[----:B------:R-:W-:Y:S01]  /*59b0*/  LOP3.LUT R96, R95, 0x60, RZ, 0xc0, !PT ;  /* 0x000000605f607812 */ /* 0x000fe200078ec0ff */
[----:B------:R-:W-:Y:S01]  /*59c0*/  HFMA2 R91, -RZ, RZ, 0, 5.9604644775390625e-08 ;  /* 0x00000001ff5b7431 */ /* 0x000fe200000001ff */
[----:B------:R-:W-:-:S02]  /*59d0*/  UMOV UR44, 0x400 ;  /* 0x00000400002c7882 */ /* 0x000fc40000000000 */
[----:B------:R-:W2:Y:S01]  /*59e0*/  LDC.64 R78, c[0x0][0x8b0] ;  /* 0x00022c00ff4e7b82 */ /* 0x000ea20000000a00 */
[----:B------:R-:W-:Y:S01]  /*59f0*/  LOP3.LUT R5, R3, 0xc0, RZ, 0xc0, !PT ;  /* 0x000000c003057812 */ /* 0x000fe200078ec0ff */
[----:B------:R-:W-:Y:S01]  /*5a00*/  HFMA2 R89, -RZ, RZ, 0, 0 ;  /* 0x00000000ff597431 */ /* 0x000fe200000001ff */
[----:B------:R-:W-:Y:S01]  /*5a10*/  LOP3.LUT R93, R95, 0x2, RZ, 0xc0, !PT ;  /* 0x000000025f5d7812 */ /* 0x000fe200078ec0ff */
[----:B------:R-:W-:Y:S01]  /*5a20*/  IMAD.MOV.U32 R36, RZ, RZ, RZ ;  /* 0x000000ffff247224 */ /* 0x000fe200078e00ff */
[----:B------:R-:W-:Y:S01]  /*5a30*/  LOP3.LUT R94, R5, 0x18, R94, 0xf8, !PT ;  /* 0x00000018055e7812 */ /* 0x000fe200078ef85e */
[----:B------:R-:W-:Y:S01]  /*5a40*/  IMAD.MOV.U32 R87, RZ, RZ, RZ ;  /* 0x000000ffff577224 */ /* 0x000fe200078e00ff */
[----:B------:R-:W-:Y:S01]  /*5a50*/  LOP3.LUT R37, R37, 0x600000, RZ, 0xc0, !PT ;  /* 0x0060000025257812 */ /* 0x000fe200078ec0ff */
[----:B------:R-:W3:Y:S01]  /*5a60*/  LDC.64 R76, c[0x0][0x8a8] ;  /* 0x00022a00ff4c7b82 */ /* 0x000ee20000000a00 */
[----:B------:R-:W-:Y:S01]  /*5a70*/  LOP3.LUT R94, R94, 0xf20, R3, 0xf8, !PT ;  /* 0x00000f205e5e7812 */ /* 0x000fe200078ef803 */
[----:B------:R-:W4:Y:S01]  /*5a80*/  LDCU UR59, c[0x0][0x370] ;  /* 0x00006e00ff3b77ac */ /* 0x000f220008000800 */
[----:B------:R-:W-:-:S02]  /*5a90*/  LOP3.LUT R95, R95, 0x4, RZ, 0xc0, !PT ;  /* 0x000000045f5f7812 */ /* 0x000fc400078ec0ff */
[----:B------:R-:W-:Y:S01]  /*5aa0*/  MOV R90, RZ ;  /* 0x000000ff005a7202 */ /* 0x000fe20000000f00 */
[----:B------:R-:W2:Y:S01]  /*5ab0*/  LDCU UR43, c[0x0][0xb0c] ;  /* 0x00016180ff2b77ac */ /* 0x000ea20008000800 */
[----:B-1----:R-:W-:Y:S01]  /*5ac0*/  ULEA UR44, UR4, UR44, 0x18 ;  /* 0x0000002c042c7291 */ /* 0x002fe2000f8ec0ff */
[----:B------:R-:W1:Y:S03]  /*5ad0*/  LDCU UR39, c[0x0][0xb30] ;  /* 0x00016600ff2777ac */ /* 0x000e660008000800 */
[----:B------:R-:W-:Y:S01]  /*5ae0*/  UIADD3 UR4, UPT, UPT, UR44, 0x200, URZ ;  /* 0x000002002c047890 */ /* 0x000fe2000fffe0ff */
[----:B------:R-:W1:Y:S04]  /*5af0*/  LDCU.64 UR56, c[0x0][0x888] ;  /* 0x00011100ff3877ac */ /* 0x000e680008000a00 */
[----:B------:R-:W4:Y:S01]  /*5b00*/  LDS R0, [UR44+0x180] ;  /* 0x0001802cff007984 */ /* 0x000f220008000800 */
[----:B------:R-:W-:Y:S01]  /*5b10*/  IMAD.U32 R85, RZ, RZ, UR4 ;  /* 0x00000004ff557e24 */ /* 0x000fe2000f8e00ff */
[----:B------:R-:W1:Y:S03]  /*5b20*/  LDCU.64 UR40, c[0x0][0xb28] ;  /* 0x00016500ff2877ac */ /* 0x000e660008000a00 */
[----:B------:R-:W-:Y:S01]  /*5b30*/  IMAD R94, R94, 0x2, R85 ;  /* 0x000000025e5e7824 */ /* 0x000fe200078e0255 */
[----:B------:R-:W1:Y:S03]  /*5b40*/  LDCU.64 UR62, c[0x0][0x890] ;  /* 0x00011200ff3e77ac */ /* 0x000e660008000a00 */
[--C-:B------:R-:W-:Y:S01]  /*5b50*/  IMAD R93, R93, -0x10, R94.reuse ;  /* 0xfffffff05d5d7824 */ /* 0x100fe200078e025e */
[----:B------:R-:W1:Y:S01]  /*5b60*/  LDCU.128 UR52, c[0x0][0xb10] ;  /* 0x00016200ff3477ac */ /* 0x000e620008000c00 */
[----:B------:R-:W-:Y:S01]  /*5b70*/  IMAD R92, R95, -0x10, R94 ;  /* 0xfffffff05f5c7824 */ /* 0x000fe200078e025e */
[----:B------:R-:W1:Y:S01]  /*5b80*/  LDCU UR58, c[0x0][0x374] ;  /* 0x00006e80ff3a77ac */ /* 0x000e620008000800 */
[----:B------:R-:W-:Y:S01]  /*5b90*/  UMOV UR47, URZ ;  /* 0x000000ff002f7c82 */ /* 0x000fe20008000000 */
[----:B------:R-:W-:Y:S01]  /*5ba0*/  UMOV UR46, URZ ;  /* 0x000000ff002e7c82 */ /* 0x000fe20008000000 */
[----:B-1234-:R-:W-:-:S07]  /*5bb0*/  IMAD.IADD R37, R0, 0x1, R37 ;  /* 0x0000000100257824 */ /* 0x01efce00078e0225 */
.L_x_148:
[----:B------:R-:W-:Y:S02]  /*5bc0*/  LEA R3, R87, UR44, 0x3 ;  /* 0x0000002c57037c11 */ /* 0x000fe4000f8e18ff */
[----:B------:R-:W-:Y:S02]  /*5bd0*/  SHF.L.U32 R0, R89, 0x1f, RZ ;  /* 0x0000001f59007819 */ /* 0x000fe400000006ff */
[----:B------:R-:W-:Y:S02]  /*5be0*/  LEA R5, R87, UR44, 0x4 ;  /* 0x0000002c57057c11 */ /* 0x000fe4000f8e20ff */
[----:B-1----:R-:W1:Y:S02]  /*5bf0*/  SYNCS.PHASECHK.TRANS64.TRYWAIT P0, [R3+URZ+0xd0], R0 ;  /* 0x0000d000030075a7 */ /* 0x002e6400080011ff */
[----:B-12---:R-:W-:Y:S05]  /*5c00*/  @!P0 BRA `(.L_x_105) ;  /* 0x0000004c00908947 */ /* 0x006fea0003800000 */
.L_x_207:
        /* <DEDUP_REMOVED lines=11> */
[----:B------:R-:W-:Y:S01]  /*5cc0*/  PLOP3.LUT P0, PT, PT, PT, UP1, 0x80, 0x8 ;  /* 0x000000000008781c */ /* 0x000fe20003f0f018 */
[----:B------:R-:W-:Y:S11]  /*5cd0*/  UP2UR UR61, UPR, URZ, 0x2 ;  /* 0x00000002ff3d7883 */ /* 0x000ff60008000000 */
[----:B------:R-:W-:Y:S01]  /*5ce0*/  @!UPT UIADD3 URZ, UPT, UPT, URZ, URZ, URZ ;  /* 0x000000fffffff290 */ /* 0x000fe2000fffe0ff */
[----:B-1----:R-:W-:Y:S02]  /*5cf0*/  @P0 SHF.R.U32.HI R0, RZ, 0x10, R5 ;  /* 0x00000010ff000819 */ /* 0x002fe40000011605 */
        /* <DEDUP_REMOVED lines=12> */
[----:B------:R-:W2:Y:S01]  /*5dc0*/  LDCU UR12, c[0x0][0xb20] ;  /* 0x00016400ff0c77ac */ /* 0x000ea20008000800 */
[----:B------:R-:W-:Y:S02]  /*5dd0*/  UIMAD.WIDE.U32 UR4, UR58, UR55, URZ ;  /* 0x000000373a0472a5 */ /* 0x000fe4000f8e00ff */
[----:B------:R-:W-:Y:S02]  /*5de0*/  UIMAD.WIDE.U32 UR6, UR59, UR52, URZ ;  /* 0x000000343b0672a5 */ /* 0x000fe4000f8e00ff */
[----:B------:R-:W-:Y:S02]  /*5df0*/  UISETP.NE.AND UP0, UPT, UR54, 0x1, UPT ;  /* 0x000000013600788c */ /* 0x000fe4000bf05270 */
[----:B------:R-:W-:Y:S02]  /*5e00*/  UIMAD.WIDE.U32 UR8, UR37, UR55, URZ ;  /* 0x00000037250872a5 */ /* 0x000fe4000f8e00ff */
[----:B------:R-:W-:Y:S02]  /*5e10*/  UIMAD.WIDE.U32 UR10, UR38, UR52, URZ ;  /* 0x00000034260a72a5 */ /* 0x000fe4000f8e00ff */
[----:B------:R-:W-:Y:S02]  /*5e20*/  UISETP.NE.AND UP1, UPT, UR43, 0x1, UPT ;  /* 0x000000012b00788c */ /* 0x000fe4000bf25270 */
[----:B------:R-:W-:Y:S01]  /*5e30*/  UISETP.NE.AND UP2, UPT, UR42, 0x1, UPT ;  /* 0x000000012a00788c */ /* 0x000fe2000bf45270 */
[----:B------:R-:W-:Y:S02]  /*5e40*/  UMOV UR4, UR5 ;  /* 0x0000000500047c82 */ /* 0x000fe40008000000 */
[----:B--2---:R-:W-:Y:S03]  /*5e50*/  USHF.R.U32.HI UR5, URZ, UR12, UR4 ;  /* 0x0000000cff057299 */ /* 0x004fe60008011604 */
[----:B------:R-:W-:Y:S02]  /*5e60*/  UMOV UR4, UR7 ;  /* 0x0000000700047c82 */ /* 0x000fe40008000000 */
[----:B------:R-:W-:Y:S02]  /*5e70*/  USHF.R.U32.HI UR7, URZ, UR53, UR4 ;  /* 0x00000035ff077299 */ /* 0x000fe40008011604 */
[----:B------:R-:W-:Y:S02]  /*5e80*/  USEL UR4, UR58, UR5, !UP0 ;  /* 0x000000053a047287 */ /* 0x000fe4000c000000 */
[----:B------:R-:W-:Y:S01]  /*5e90*/  USEL UR7, UR59, UR7, !UP1 ;  /* 0x000000073b077287 */ /* 0x000fe2000c800000 */
[----:B------:R-:W-:Y:S01]  /*5ea0*/  UMOV UR5, UR9 ;  /* 0x0000000900057c82 */ /* 0x000fe20008000000 */
[----:B------:R-:W-:Y:S02]  /*5eb0*/  UIMAD.WIDE.U32 UR8, UR4, UR40, URZ ;  /* 0x00000028040872a5 */ /* 0x000fe4000f8e00ff */
[----:B------:R-:W-:Y:S03]  /*5ec0*/  USHF.R.U32.HI UR6, URZ, UR12, UR5 ;  /* 0x0000000cff067299 */ /* 0x000fe60008011605 */
[----:B------:R-:W-:Y:S01]  /*5ed0*/  UMOV UR5, UR11 ;  /* 0x0000000b00057c82 */ /* 0x000fe20008000000 */
[----:B------:R-:W-:Y:S02]  /*5ee0*/  UIMAD.WIDE.U32 UR10, UR7, UR40, URZ ;  /* 0x00000028070a72a5 */ /* 0x000fe4000f8e00ff */
[----:B------:R-:W-:Y:S02]  /*5ef0*/  USHF.R.U32.HI UR12, URZ, UR53, UR5 ;  /* 0x00000035ff0c7299 */ /* 0x000fe40008011605 */
[----:B------:R-:W-:Y:S01]  /*5f00*/  USEL UR6, UR37, UR6, !UP0 ;  /* 0x0000000625067287 */ /* 0x000fe2000c000000 */
[----:B------:R-:W-:Y:S02]  /*5f10*/  UMOV UR5, UR9 ;  /* 0x0000000900057c82 */ /* 0x000fe40008000000 */
[----:B------:R-:W-:Y:S01]  /*5f20*/  UMOV UR10, UR11 ;  /* 0x0000000b000a7c82 */ /* 0x000fe20008000000 */
[----:B------:R-:W-:Y:S02]  /*5f30*/  @UP2 USHF.R.U32.HI UR4, URZ, UR41, UR5 ;  /* 0x00000029ff042299 */ /* 0x000fe40008011605 */
[----:B------:R-:W-:Y:S02]  /*5f40*/  @UP2 USHF.R.U32.HI UR7, URZ, UR41, UR10 ;  /* 0x00000029ff072299 */ /* 0x000fe4000801160a */
[----:B------:R-:W-:Y:S02]  /*5f50*/  UIMAD UR4, UR42, UR4, URZ ;  /* 0x000000042a0472a4 */ /* 0x000fe4000f8e02ff */
        /* <DEDUP_REMOVED lines=8> */
[----:B------:R-:W-:Y:S02]  /*5fe0*/  USEL UR11, UR6, UR4, !UP2 ;  /* 0x00000004060b7287 */ /* 0x000fe4000d000000 */
[----:B------:R-:W-:Y:S02]  /*5ff0*/  UIADD3 UR8, UPT, UPT, -UR5, URZ, URZ ;  /* 0x000000ff05087290 */ /* 0x000fe4000fffe1ff */
[----:B------:R-:W-:Y:S01]  /*6000*/  UIADD3 UR10, UPT, UPT, -UR11, URZ, URZ ;  /* 0x000000ff0b0a7290 */ /* 0x000fe2000fffe1ff */
[----:B------:R-:W-:Y:S01]  /*6010*/  @!UP0 UMOV UR4, UR9 ;  /* 0x0000000900048c82 */ /* 0x000fe20008000000 */
[----:B------:R-:W-:Y:S02]  /*6020*/  UIADD3 UR9, UPT, UPT, -UR6, URZ, URZ ;  /* 0x000000ff06097290 */ /* 0x000fe4000fffe1ff */
[----:B------:R-:W-:Y:S02]  /*6030*/  @!UP0 USHF.R.U32.HI UR4, URZ, UR41, UR4 ;  /* 0x00000029ff048299 */ /* 0x000fe40008011604 */
[----:B------:R-:W-:Y:S02]  /*6040*/  UIMAD UR10, UR42, UR10, UR6 ;  /* 0x0000000a2a0a72a4 */ /* 0x000fe4000f8e0206 */
[----:B------:R-:W-:Y:S04]  /*6050*/  @!UP0 USEL UR4, UR5, UR4, !UP2 ;  /* 0x0000000405048287 */ /* 0x000fe8000d000000 */
[----:B------:R-:W-:Y:S02]  /*6060*/  @!UP0 UIMAD UR10, UR7, UR10, UR4 ;  /* 0x0000000a070a82a4 */ /* 0x000fe4000f8e0204 */
[----:B------:R-:W-:Y:S02]  /*6070*/  @!UP0 UIADD3 UR11, UPT, UPT, UR11, -UR4, URZ ;  /* 0x800000040b0b8290 */ /* 0x000fe4000fffe0ff */
[----:B------:R-:W-:Y:S02]  /*6080*/  UIMAD UR7, UR43, UR8, UR38 ;  /* 0x000000082b0772a4 */ /* 0x000fe4000f8e0226 */
[----:B------:R-:W-:Y:S02]  /*6090*/  @!UP0 UIMAD UR6, UR11, UR42, UR5 ;  /* 0x0000002a0b0682a4 */ /* 0x000fe4000f8e0205 */
[----:B------:R-:W-:Y:S01]  /*60a0*/  UIMAD UR4, UR54, UR9, UR37 ;  /* 0x00000009360472a4 */ /* 0x000fe2000f8e0225 */
[----:B------:R-:W-:Y:S02]  /*60b0*/  @!UP0 UMOV UR5, UR10 ;  /* 0x0000000a00058c82 */ /* 0x000fe40008000000 */
[----:B------:R-:W-:Y:S02]  /*60c0*/  UIMAD UR38, UR5, UR43, UR7 ;  /* 0x0000002b052672a4 */ /* 0x000fe4000f8e0207 */
[----:B------:R-:W-:Y:S11]  /*60d0*/  UIMAD UR37, UR6, UR54, UR4 ;  /* 0x00000036062572a4 */ /* 0x000ff6000f8e0204 */
[----:B------:R-:W-:Y:S01]  /*60e0*/  @!UPT UIADD3 URZ, UPT, UPT, URZ, URZ, URZ ;  /* 0x000000fffffff290 */ /* 0x000fe2000fffe0ff */
.L_x_106:
[----:B------:R-:W-:Y:S01]  /*60f0*/  UISETP.NE.AND UP0, UPT, UR39, 0x1, UPT ;  /* 0x000000012700788c */ /* 0x000fe2000bf05270 */
[----:B------:R-:W-:Y:S01]  /*6100*/  LOP3.LUT P0, RZ, R85, 0x1b0, RZ, 0xc0, !PT ;  /* 0x000001b055ff7812 */ /* 0x000fe2000780c0ff */
[----:B------:R-:W-:Y:S01]  /*6110*/  USHF.L.U32 UR50, UR16, 0x7, URZ ;  /* 0x0000000710327899 */ /* 0x000fe200080006ff */
[----:B------:R-:W-:Y:S01]  /*6120*/  BSSY.RECONVERGENT B6, `(.L_x_107) ;  /* 0x0000034000067945 */ /* 0x000fe20003800200 */
[----:B------:R-:W-:Y:S01]  /*6130*/  USHF.L.U32 UR49, UR20, 0x7, URZ ;  /* 0x0000000714317899 */ /* 0x000fe200080006ff */
[----:B------:R-:W-:Y:S06]  /*6140*/  IADD3 R87, PT, PT, R87, 0x1, RZ ;  /* 0x0000000157577810 */ /* 0x000fec0007ffe0ff */
[----:B------:R-:W2:Y:S01]  /*6150*/  @!UP0 LDCU.128 UR12, c[0x0][0xb10] ;  /* 0x00016200ff0c87ac */ /* 0x000ea20008000c00 */
[----:B------:R-:W3:Y:S01]  /*6160*/  @!UP0 LDCU UR5, c[0x0][0xb0c] ;  /* 0x00016180ff0587ac */ /* 0x000ee20008000800 */
[----:B------:R-:W4:Y:S01]  /*6170*/  @!UP0 LDCU UR10, c[0x0][0xb20] ;  /* 0x00016400ff0a87ac */ /* 0x000f220008000800 */
[----:B--2---:R-:W-:Y:S02]  /*6180*/  UIMAD.WIDE.U32 UR8, UR38, UR12, URZ ;  /* 0x0000000c260872a5 */ /* 0x004fe4000f8e00ff */
[----:B------:R-:W-:Y:S02]  /*6190*/  UIMAD.WIDE.U32 UR6, UR37, UR15, URZ ;  /* 0x0000000f250672a5 */ /* 0x000fe4000f8e00ff */
[----:B------:R-:W-:Y:S03]  /*61a0*/  @!UP0 UISETP.NE.AND UP1, UPT, UR14, 0x1, UPT ;  /* 0x000000010e00888c */ /* 0x000fe6000bf25270 */
[----:B------:R-:W-:Y:S01]  /*61b0*/  @!UP0 UMOV UR4, UR9 ;  /* 0x0000000900048c82 */ /* 0x000fe20008000000 */
[----:B---3--:R-:W-:Y:S02]  /*61c0*/  @!UP0 UISETP.NE.AND UP2, UPT, UR5, 0x1, UPT ;  /* 0x000000010500888c */ /* 0x008fe4000bf45270 */
[----:B------:R-:W-:Y:S01]  /*61d0*/  @!UP0 USHF.R.U32.HI UR4, URZ, UR13, UR4 ;  /* 0x0000000dff048299 */ /* 0x000fe20008011604 */
[----:B------:R-:W-:Y:S02]  /*61e0*/  @!UP0 UMOV UR6, UR7 ;  /* 0x0000000700068c82 */ /* 0x000fe40008000000 */
[----:B----4-:R-:W-:Y:S02]  /*61f0*/  @!UP0 USHF.R.U32.HI UR6, URZ, UR10, UR6 ;  /* 0x0000000aff068299 */ /* 0x010fe40008011606 */
[----:B------:R-:W-:Y:S02]  /*6200*/  @!UP0 USEL UR7, UR38, UR4, !UP2 ;  /* 0x0000000426078287 */ /* 0x000fe4000d000000 */
[----:B------:R-:W-:Y:S04]  /*6210*/  @!UP0 USEL UR6, UR37, UR6, !UP1 ;  /* 0x0000000625068287 */ /* 0x000fe8000c800000 */
[----:B------:R-:W-:Y:S02]  /*6220*/  @!UP0 UIADD3 UR4, UPT, UPT, -UR7, UR6, URZ ;  /* 0x0000000607048290 */ /* 0x000fe4000fffe1ff */
[----:B------:R-:W-:Y:S02]  /*6230*/  @!UP0 UIADD3 UR6, UPT, UPT, UR7, -UR6, URZ ;  /* 0x8000000607068290 */ /* 0x000fe4000fffe0ff */
[----:B------:R-:W-:Y:S02]  /*6240*/  @!UP0 UIMAD UR38, UR4, UR5, UR38 ;  /* 0x00000005042682a4 */ /* 0x000fe4000f8e0226 */
[----:B------:R-:W-:Y:S01]  /*6250*/  @!UP0 UIMAD UR37, UR6, UR14, UR37 ;  /* 0x0000000e062582a4 */ /* 0x000fe2000f8e0225 */
[----:B------:R-:W-:Y:S11]  /*6260*/  @!P0 BRA `(.L_x_108) ;  /* 0x00000000007c8947 */ /* 0x000ff60003800000 */
[----:B------:R-:W2:Y:S01]  /*6270*/  LDCU.64 UR8, c[0x4][0x80] ;  /* 0x01001000ff0877ac */ /* 0x000ea20008000a00 */
[----:B------:R-:W-:Y:S01]  /*6280*/  MOV R2, 0x0 ;  /* 0x0000000000027802 */ /* 0x000fe20000000f00 */
[----:B------:R-:W-:Y:S02]  /*6290*/  HFMA2 R12, -RZ, RZ, 0, 5.9604644775390625e-08 ;  /* 0x00000001ff0c7431 */ /* 0x000fe400000001ff */
[----:B------:R-:W-:Y:S01]  /*62a0*/  IMAD.MOV.U32 R8, RZ, RZ, 0x70 ;  /* 0x00000070ff087424 */ /* 0x000fe200078e00ff */
[----:B------:R3:W4:Y:S01]  /*62b0*/  LDC.64 R14, c[0x4][R2] ;  /* 0x01000000020e7b82 */ /* 0x0007220000000a00 */
[----:B------:R-:W1:Y:S01]  /*62c0*/  LDCU.64 UR6, c[0x4][0x88] ;  /* 0x01001100ff0677ac */ /* 0x000e620008000a00 */
[----:B------:R-:W-:Y:S01]  /*62d0*/  IMAD.MOV.U32 R13, RZ, RZ, RZ ;  /* 0x000000ffff0d7224 */ /* 0x000fe200078e00ff */
[----:B------:R-:W1:Y:S01]  /*62e0*/  LDCU.64 UR4, c[0x4][0x8] ;  /* 0x01000100ff0477ac */ /* 0x000e620008000a00 */
[----:B--2---:R-:W-:Y:S01]  /*62f0*/  MOV R5, UR9 ;  /* 0x0000000900057c02 */ /* 0x004fe20008000f00 */
[----:B------:R-:W-:Y:S01]  /*6300*/  IMAD.U32 R4, RZ, RZ, UR8 ;  /* 0x00000008ff047e24 */ /* 0x000fe2000f8e00ff */
[----:B-1----:R-:W-:Y:S01]  /*6310*/  MOV R7, UR7 ;  /* 0x0000000700077c02 */ /* 0x002fe20008000f00 */
[----:B------:R-:W-:Y:S01]  /*6320*/  IMAD.U32 R6, RZ, RZ, UR6 ;  /* 0x00000006ff067e24 */ /* 0x000fe2000f8e00ff */
[----:B------:R-:W-:Y:S01]  /*6330*/  MOV R11, UR5 ;  /* 0x00000005000b7c02 */ /* 0x000fe20008000f00 */
[----:B------:R-:W-:Y:S02]  /*6340*/  IMAD.U32 R10, RZ, RZ, UR4 ;  /* 0x00000004ff0a7e24 */ /* 0x000fe4000f8e00ff */
[----:B------:R-:W-:Y:S07]  /*6350*/  LEPC R20, `(.L_x_109) ;  /* 0x000000001014794e */ /* 0x000fee0000000000 */
[----:B---345:R-:W-:Y:S05]  /*6360*/  CALL.ABS.NOINC R14 ;  /* 0x000000000e007343 */ /* 0x038fea0003c00000 */
.L_x_109:
[----:B------:R-:W1:Y:S01]  /*6370*/  LDCU.64 UR8, c[0x4][0x80] ;  /* 0x01001000ff0877ac */ /* 0x000e620008000a00 */
[----:B------:R-:W2:Y:S01]  /*6380*/  LDC.64 R2, c[0x4][R2] ;  /* 0x0100000002027b82 */ /* 0x000ea20000000a00 */
[----:B------:R-:W-:Y:S02]  /*6390*/  HFMA2 R12, -RZ, RZ, 0, 5.9604644775390625e-08 ;  /* 0x00000001ff0c7431 */ /* 0x000fe400000001ff */
[----:B------:R-:W-:Y:S02]  /*63a0*/  IMAD.MOV.U32 R8, RZ, RZ, 0x70 ;  /* 0x00000070ff087424 */ /* 0x000fe400078e00ff */
[----:B------:R-:W-:Y:S01]  /*63b0*/  IMAD.MOV.U32 R13, RZ, RZ, RZ ;  /* 0x000000ffff0d7224 */ /* 0x000fe200078e00ff */
[----:B------:R-:W3:Y:S01]  /*63c0*/  LDCU.64 UR6, c[0x4][0x88] ;  /* 0x01001100ff0677ac */ /* 0x000ee20008000a00 */
[----:B------:R-:W4:Y:S01]  /*63d0*/  LDCU.64 UR4, c[0x4][0x8] ;  /* 0x01000100ff0477ac */ /* 0x000f220008000a00 */
[----:B-1----:R-:W-:Y:S02]  /*63e0*/  MOV R4, UR8 ;  /* 0x0000000800047c02 */ /* 0x002fe40008000f00 */
[----:B------:R-:W-:Y:S02]  /*63f0*/  MOV R5, UR9 ;  /* 0x0000000900057c02 */ /* 0x000fe40008000f00 */
[----:B---3--:R-:W-:Y:S01]  /*6400*/  MOV R7, UR7 ;  /* 0x0000000700077c02 */ /* 0x008fe20008000f00 */
[----:B------:R-:W-:Y:S01]  /*6410*/  IMAD.U32 R6, RZ, RZ, UR6 ;  /* 0x00000006ff067e24 */ /* 0x000fe2000f8e00ff */
[----:B----4-:R-:W-:Y:S01]  /*6420*/  MOV R11, UR5 ;  /* 0x00000005000b7c02 */ /* 0x010fe20008000f00 */
[----:B------:R-:W-:Y:S02]  /*6430*/  IMAD.U32 R10, RZ, RZ, UR4 ;  /* 0x00000004ff0a7e24 */ /* 0x000fe4000f8e00ff */
[----:B------:R-:W-:Y:S07]  /*6440*/  LEPC R20, `(.L_x_108) ;  /* 0x000000001014794e */ /* 0x000fee0000000000 */
[----:B--2---:R-:W-:Y:S05]  /*6450*/  CALL.ABS.NOINC R2 ;  /* 0x0000000002007343 */ /* 0x004fea0003c00000 */
.L_x_108:
[----:B------:R-:W-:Y:S05]  /*6460*/  BSYNC.RECONVERGENT B6 ;  /* 0x0000000000067941 */ /* 0x000fea0003800200 */
.L_x_107:
[----:B------:R-:W-:Y:S01]  /*6470*/  R2UR UR4, R84 ;  /* 0x00000000540472ca */ /* 0x000fe200000e0000 */
[----:B------:R-:W-:Y:S01]  /*6480*/  UISETP.NE.U32.AND UP0, UPT, UR62, URZ, UPT ;  /* 0x000000ff3e00728c */ /* 0x000fe2000bf05070 */
[----:B------:R-:W-:Y:S02]  /*6490*/  ISETP.NE.U32.AND P4, PT, R78, RZ, PT ;  /* 0x000000ff4e00720c */ /* 0x000fe40003f85070 */
[----:B------:R-:W-:Y:S01]  /*64a0*/  ISETP.NE.U32.AND P2, PT, RZ, UR56, PT ;  /* 0x00000038ff007c0c */ /* 0x000fe2000bf45070 */
[----:B------:R-:W-:Y:S01]  /*64b0*/  UISETP.NE.AND.EX UP1, UPT, UR63, URZ, UPT, UP0 ;  /* 0x000000ff3f00728c */ /* 0x000fe2000bf25300 */
[----:B------:R-:W-:Y:S01]  /*64c0*/  ISETP.NE.AND.EX P4, PT, R79, RZ, PT, P4 ;  /* 0x000000ff4f00720c */ /* 0x000fe20003f85340 */
[----:B------:R-:W-:Y:S01]  /*64d0*/  UPLOP3.LUT UP0, UPT, UPT, UPT, UPT, 0x40, 0x4 ;  /* 0x000000000004789c */ /* 0x000fe20003f0e870 */
[----:B------:R-:W-:Y:S05]  /*64e0*/  ISETP.NE.AND.EX P2, PT, RZ, UR57, PT, P2 ;  /* 0x00000039ff007c0c */ /* 0x000fea000bf45320 */
[----:B------:R-:W-:Y:S06]  /*64f0*/  UISETP.NE.AND UP2, UPT, UR4, URZ, UPT ;  /* 0x000000ff0400728c */ /* 0x000fec000bf45270 */
[----:B------:R-:W-:Y:S05]  /*6500*/  PLOP3.LUT P1, PT, PT, PT, UP2, 0x80, 0x8 ;  /* 0x000000000008781c */ /* 0x000fea0003f2f028 */
[----:B------:R-:W-:Y:S06]  /*6510*/  @UP2 UPLOP3.LUT UP0, UPT, UPT, UPT, UP1, 0x80, 0x8 ;  /* 0x000000000008289c */ /* 0x000fec0003f0f010 */
[----:B------:R-:W-:Y:S01]  /*6520*/  PLOP3.LUT P0, PT, PT, PT, UP0, 0x80, 0x8 ;  /* 0x000000000008781c */ /* 0x000fe20003f0f008 */
[----:B------:R-:W-:Y:S01]  /*6530*/  @!UPT UIADD3 URZ, UPT, UPT, URZ, URZ, URZ ;  /* 0x000000fffffff290 */ /* 0x000fe2000fffe0ff */
[----:B------:R-:W-:Y:S11]  /*6540*/  BRA.U !UP1, `(.L_x_110) ;  /* 0x00000001093c7547 */ /* 0x000ff6000b800000 */
[----:B------:R-:W-:Y:S01]  /*6550*/  UISETP.NE.U32.AND UP0, UPT, UR56, URZ, UPT ;  /* 0x000000ff3800728c */ /* 0x000fe2000bf05070 */
[----:B-1----:R-:W-:Y:S01]  /*6560*/  HFMA2 R0, -RZ, RZ, 0, 5.9604644775390625e-08 ;  /* 0x00000001ff007431 */ /* 0x002fe200000001ff */
[----:B------:R-:W1:Y:S01]  /*6570*/  LDCU.64 UR8, c[0x0][0x358] ;  /* 0x00006b00ff0877ac */ /* 0x000e620008000a00 */
[----:B------:R-:W-:Y:S01]  /*6580*/  IMAD.MOV.U32 R80, RZ, RZ, 0x1 ;  /* 0x00000001ff507424 */ /* 0x000fe200078e00ff */
[----:B------:R-:W-:Y:S06]  /*6590*/  UISETP.NE.AND.EX UP0, UPT, UR57, URZ, UPT, UP0 ;  /* 0x000000ff3900728c */ /* 0x000fec000bf05300 */
[----:B------:R-:W-:Y:S05]  /*65a0*/  PLOP3.LUT P3, PT, PT, PT, UP0, 0x80, 0x8 ;  /* 0x000000000008781c */ /* 0x000fea0003f6f008 */
[----:B------:R-:W2:Y:S01]  /*65b0*/  @UP0 LDCU.64 UR4, c[0x0][0x888] ;  /* 0x00011100ff0407ac */ /* 0x000ea20008000a00 */
[----:B------:R-:W-:Y:S07]  /*65c0*/  @UP0 UIMAD UR6, UR36, UR62, URZ ;  /* 0x0000003e240602a4 */ /* 0x000fee000f8e02ff */
[----:B------:R-:W-:Y:S01]  /*65d0*/  @!P3 PRMT R80, R0, 0x7610, R80 ;  /* 0x000076100050b816 */ /* 0x000fe20000000050 */
[----:B--2---:R-:W-:Y:S06]  /*65e0*/  @UP0 UIMAD.WIDE UR4, UR6, 0x4, UR4 ;  /* 0x00000004060408a5 */ /* 0x004fec000f8e0204 */
[----:B------:R-:W-:Y:S01]  /*65f0*/  IMAD.U32 R2, RZ, RZ, UR4 ;  /* 0x00000004ff027e24 */ /* 0x000fe2000f8e00ff */
[----:B------:R-:W-:Y:S04]  /*6600*/  MOV R3, UR5 ;  /* 0x0000000500037c02 */ /* 0x000fe80008000f00 */
[----:B------:R-:W2:Y:S01]  /*6610*/  @!UP0 LDCU UR4, c[0x0][0x880] ;  /* 0x00011000ff0487ac */ /* 0x000ea20008000800 */
[----:B-1---5:R3:W5:Y:S02]  /*6620*/  @P3 LDG.E R41, desc[UR8][R2.64] ;  /* 0x0000000802293981 */ /* 0x022764000c1e1900 */
[----:B--23--:R-:W-:Y:S02]  /*6630*/  @!P3 IMAD.U32 R41, RZ, RZ, UR4 ;  /* 0x00000004ff29be24 */ /* 0x00cfe4000f8e00ff */
.L_x_110:
[----:B------:R-:W-:Y:S05]  /*6640*/  @!P4 BRA `(.L_x_111) ;  /* 0x000000000024c947 */ /* 0x000fea0003800000 */
[----:B------:R-:W-:Y:S01]  /*6650*/  ISETP.NE.U32.AND P3, PT, R76, RZ, PT ;  /* 0x000000ff4c00720c */ /* 0x000fe20003f65070 */
[----:B------:R-:W2:Y:S03]  /*6660*/  LDCU.64 UR4, c[0x0][0x358] ;  /* 0x00006b00ff0477ac */ /* 0x000ea60008000a00 */
[----:B------:R-:W-:Y:S11]  /*6670*/  ISETP.NE.AND.EX P3, PT, R77, RZ, PT, P3 ;  /* 0x000000ff4d00720c */ /* 0x000ff60003f65330 */
[----:B------:R-:W-:Y:S02]  /*6680*/  @!UPT UIADD3 URZ, UPT, UPT, URZ, URZ, URZ ;  /* 0x000000fffffff290 */ /* 0x000fe4000fffe0ff */
[----:B------:R-:W3:Y:S01]  /*6690*/  @P3 LDC.64 R2, c[0x0][0x8a8] ;  /* 0x00022a00ff023b82 */ /* 0x000ee20000000a00 */
[----:B-1----:R-:W-:Y:S04]  /*66a0*/  @P3 IMAD R0, R78, UR36, RZ ;  /* 0x000000244e003c24 */ /* 0x002fe8000f8e02ff */
[----:B---3--:R-:W-:Y:S05]  /*66b0*/  @P3 IMAD.WIDE R2, R0, 0x4, R2 ;  /* 0x0000000400023825 */ /* 0x008fea00078e0202 */
[----:B--2--5:R2:W5:Y:S02]  /*66c0*/  @P3 LDG.E R38, desc[UR4][R2.64] ;  /* 0x0000000402263981 */ /* 0x024564000c1e1900 */
[----:B--2---:R-:W3:Y:S02]  /*66d0*/  @!P3 LDC R38, c[0x0][0x8a0] ;  /* 0x00022800ff26bb82 */ /* 0x004ee40000000800 */
.L_x_111:
[----:B-----5:R-:W-:Y:S01]  /*66e0*/  FSETP.NEU.AND P3, PT, R41, RZ, PT ;  /* 0x000000ff2900720b */ /* 0x020fe20003f6d000 */
[----:B------:R-:W-:Y:S01]  /*66f0*/  BSSY B1, `(.L_x_112) ;  /* 0x0000039000017945 */ /* 0x000fe20003800000 */
[----:B------:R-:W-:Y:S01]  /*6700*/  SEL R5, RZ, 0xffffffff, P2 ;  /* 0xffffffffff057807 */ /* 0x000fe20001000000 */
[----:B------:R-:W-:Y:S01]  /*6710*/  IMAD.MOV.U32 R46, RZ, RZ, 0x1 ;  /* 0x00000001ff2e7424 */ /* 0x000fe200078e00ff */
[----:B------:R-:W-:Y:S01]  /*6720*/  @P1 LOP3.LUT P2, RZ, R80, 0xff, RZ, 0xc0, !PT ;  /* 0x000000ff50ff1812 */ /* 0x000fe2000784c0ff */
[C---:B------:R-:W-:Y:S01]  /*6730*/  IMAD R39, R36.reuse, 0x80, R37 ;  /* 0x0000008024277824 */ /* 0x040fe200078e0225 */
[----:B-1----:R-:W-:Y:S01]  /*6740*/  @P1 SEL R0, RZ, 0xffffffff, P3 ;  /* 0xffffffffff001807 */ /* 0x002fe20001800000 */
[----:B------:R-:W-:Y:S01]  /*6750*/  IMAD R88, R95, -0x10, R93 ;  /* 0xfffffff05f587824 */ /* 0x000fe200078e025d */
[----:B------:R-:W-:Y:S01]  /*6760*/  LOP3.LUT R91, R91, 0x1, RZ, 0x3c, !PT ;  /* 0x000000015b5b7812 */ /* 0x000fe200078e3cff */
[----:B------:R-:W-:Y:S01]  /*6770*/  IMAD.MOV.U32 R47, RZ, RZ, RZ ;  /* 0x000000ffff2f7224 */ /* 0x000fe200078e00ff */
[----:B------:R-:W-:Y:S02]  /*6780*/  @P0 SEL R0, R5, R0, !P2 ;  /* 0x0000000005000207 */ /* 0x000fe40005000000 */
[----:B------:R-:W-:Y:S02]  /*6790*/  CS2R R74, SRZ ;  /* 0x00000000004a7805 */ /* 0x000fe4000001ff00 */
[----:B------:R-:W-:Y:S02]  /*67a0*/  LEA R98, R36, UR44, 0x3 ;  /* 0x0000002c24627c11 */ /* 0x000fe4000f8e18ff */
[----:B------:R-:W-:Y:S02]  /*67b0*/  CS2R R72, SRZ ;  /* 0x0000000000487805 */ /* 0x000fe4000001ff00 */
[----:B------:R-:W-:Y:S02]  /*67c0*/  @P1 LOP3.LUT R0, R0, 0x1, RZ, 0xc0, !PT ;  /* 0x0000000100001812 */ /* 0x000fe400078ec0ff */
[----:B------:R-:W-:Y:S02]  /*67d0*/  CS2R R66, SRZ ;  /* 0x0000000000427805 */ /* 0x000fe4000001ff00 */
[----:B------:R-:W-:Y:S02]  /*67e0*/  SHF.L.U32 R3, R90, 0x1f, RZ ;  /* 0x0000001f5a037819 */ /* 0x000fe400000006ff */
[----:B------:R-:W-:Y:S02]  /*67f0*/  CS2R R64, SRZ ;  /* 0x0000000000407805 */ /* 0x000fe4000001ff00 */
[----:B------:R-:W-:Y:S02]  /*6800*/  ISETP.NE.U32.OR P5, PT, R0, 0x1, !P1 ;  /* 0x000000010000780c */ /* 0x000fe40004fa5470 */
[----:B------:R-:W-:Y:S02]  /*6810*/  CS2R R58, SRZ ;  /* 0x00000000003a7805 */ /* 0x000fe4000001ff00 */
[----:B------:R-:W-:Y:S02]  /*6820*/  PLOP3.LUT P2, PT, PT, PT, UP1, 0x80, 0x8 ;  /* 0x000000000008781c */ /* 0x000fe40003f4f018 */
[----:B------:R-:W-:Y:S02]  /*6830*/  CS2R R56, SRZ ;  /* 0x0000000000387805 */ /* 0x000fe4000001ff00 */
[----:B------:R-:W-:Y:S02]  /*6840*/  LOP3.LUT P4, R86, R80, 0xff, RZ, 0xc0, !PT ;  /* 0x000000ff50567812 */ /* 0x000fe4000788c0ff */
[----:B------:R-:W-:Y:S02]  /*6850*/  CS2R R50, SRZ ;  /* 0x0000000000327805 */ /* 0x000fe4000001ff00 */
[----:B------:R-:W-:Y:S02]  /*6860*/  SEL R0, RZ, 0xffffffff, P3 ;  /* 0xffffffffff007807 */ /* 0x000fe40001800000 */
[----:B------:R-:W-:Y:S02]  /*6870*/  CS2R R48, SRZ ;  /* 0x0000000000307805 */ /* 0x000fe4000001ff00 */
[----:B------:R-:W-:Y:S02]  /*6880*/  P2R R97, PR, RZ, 0x20 ;  /* 0x00000020ff617803 */ /* 0x000fe40000000000 */
[----:B------:R-:W-:Y:S02]  /*6890*/  @P5 SHF.L.U32 R2, R91, 0x1f, RZ ;  /* 0x0000001f5b025819 */ /* 0x000fe400000006ff */
[----:B------:R-:W-:Y:S02]  /*68a0*/  @P2 SEL R0, R5, R0, !P4 ;  /* 0x0000000005002207 */ /* 0x000fe40006000000 */
[----:B------:R-:W1:Y:S02]  /*68b0*/  @P5 SYNCS.PHASECHK.TRANS64.TRYWAIT P1, [UR44+0x80], R2 ;  /* 0x00008002ff0055a7 */ /* 0x000e64000802112c */
[----:B------:R-:W-:Y:S04]  /*68c0*/  LOP3.LUT R0, R0, 0x1, RZ, 0xc0, !PT ;  /* 0x0000000100007812 */ /* 0x000fe800078ec0ff */
[----:B------:R-:W-:Y:S04]  /*68d0*/  ISETP.NE.U32.AND P2, PT, R0, 0x1, PT ;  /* 0x000000010000780c */ /* 0x000fe80003f45070 */
[----:B------:R-:W-:Y:S01]  /*68e0*/  P2R R60, PR, RZ, 0x4 ;  /* 0x00000004ff3c7803 */ /* 0x000fe20000000000 */
[----:B------:R2:W4:Y:S01]  /*68f0*/  SYNCS.PHASECHK.TRANS64.TRYWAIT P0, [R98+URZ+0xf0], R3 ;  /* 0x0000f003620075a7 */ /* 0x00052200080011ff */
[----:B-1----:R-:W-:Y:S01]  /*6900*/  @P5 SEL R46, RZ, 0x1, !P1 ;  /* 0x00000001ff2e5807 */ /* 0x002fe20004800000 */
[----:B--2---:R-:W-:Y:S06]  /*6910*/  @!P5 BRA `(.L_x_113) ;  /* 0x000000000058d947 */ /* 0x004fec0003800000 */
[----:B------:R-:W-:Y:S01]  /*6920*/  IMAD.MOV.U32 R75, RZ, RZ, RZ ;  /* 0x000000ffff4b7224 */ /* 0x000fe200078e00ff */
[----:B------:R-:W-:Y:S01]  /*6930*/  ISETP.NE.AND P1, PT, R46, RZ, PT ;  /* 0x000000ff2e00720c */ /* 0x000fe20003f25270 */
[----:B------:R-:W-:Y:S01]  /*6940*/  BSSY B0, `(.L_x_114) ;  /* 0x000000c000007945 */ /* 0x000fe20003800000 */
[----:B------:R-:W-:Y:S02]  /*6950*/  CS2R R50, SRZ ;  /* 0x0000000000327805 */ /* 0x000fe4000001ff00 */
[----:B------:R-:W-:Y:S02]  /*6960*/  CS2R R48, SRZ ;  /* 0x0000000000307805 */ /* 0x000fe4000001ff00 */
[----:B------:R-:W-:Y:S02]  /*6970*/  CS2R R58, SRZ ;  /* 0x00000000003a7805 */ /* 0x000fe4000001ff00 */
[----:B------:R-:W-:Y:S02]  /*6980*/  CS2R R56, SRZ ;  /* 0x0000000000387805 */ /* 0x000fe4000001ff00 */
[----:B------:R-:W-:Y:S02]  /*6990*/  CS2R R66, SRZ ;  /* 0x0000000000427805 */ /* 0x000fe4000001ff00 */
[----:B------:R-:W-:Y:S02]  /*69a0*/  CS2R R64, SRZ ;  /* 0x0000000000407805 */ /* 0x000fe4000001ff00 */
[----:B------:R-:W-:Y:S01]  /*69b0*/  CS2R R72, SRZ ;  /* 0x0000000000487805 */ /* 0x000fe2000001ff00 */
[----:B------:R-:W-:Y:S06]  /*69c0*/  @P1 BRA `(.L_x_115) ;  /* 0x00000000000c1947 */ /* 0x000fec0003800000 */
[----:B------:R-:W-:Y:S04]  /*69d0*/  SHF.L.U32 R5, R91, 0x1f, RZ ;  /* 0x0000001f5b057819 */ /* 0x000fe800000006ff */
[----:B------:R-:W1:Y:S02]  /*69e0*/  SYNCS.PHASECHK.TRANS64.TRYWAIT P1, [UR44+0x80], R5 ;  /* 0x00008005ff0075a7 */ /* 0x000e64000802112c */
[----:B-1----:R-:W-:Y:S05]  /*69f0*/  @!P1 BRA `(.L_x_116) ;  /* 0x0000004000289947 */ /* 0x002fea0003800000 */
.L_x_115:
[----:B------:R-:W-:Y:S05]  /*6a00*/  BSYNC B0 ;  /* 0x0000000000007941 */ /* 0x000fea0003800000 */
.L_x_114:
[----:B------:R-:W-:Y:S01]  /*6a10*/  ISETP.NE.AND P1, PT, R60, RZ, PT ;  /* 0x000000ff3c00720c */ /* 0x000fe20003f25270 */
[----:B------:R-:W-:Y:S11]  /*6a20*/  HFMA2 R47, -RZ, RZ, 0, 5.9604644775390625e-08 ;  /* 0x00000001ff2f7431 */ /* 0x000ff600000001ff */
[----:B------:R-:W-:Y:S01]  /*6a30*/  @!UPT UIADD3 URZ, UPT, UPT, URZ, URZ, URZ ;  /* 0x000000fffffff290 */ /* 0x000fe2000fffe0ff */
[----:B------:R2:W1:Y:S04]  /*6a40*/  @P1 LDS.128 R48, [R94] ;  /* 0x000000005e301984 */ /* 0x0004680000000c00 */
[----:B------:R2:W1:Y:S04]  /*6a50*/  @P1 LDS.128 R56, [R93+0x10] ;  /* 0x000010005d381984 */ /* 0x0004680000000c00 */
[----:B------:R2:W1:Y:S04]  /*6a60*/  @P1 LDS.128 R64, [R92+0x20] ;  /* 0x000020005c401984 */ /* 0x0004680000000c00 */
[----:B------:R2:W1:Y:S02]  /*6a70*/  @P1 LDS.128 R72, [R88+0x30] ;  /* 0x0000300058481984 */ /* 0x0004640000000c00 */
.L_x_113:
[----:B------:R-:W-:Y:S05]  /*6a80*/  BSYNC B1 ;  /* 0x0000000000017941 */ /* 0x000fea0003800000 */
.L_x_112:
[----:B-1----:R-:W-:Y:S04]  /*6a90*/  SHF.R.U32.HI R0, RZ, 0x15, R39 ;  /* 0x00000015ff007819 */ /* 0x002fe80000011627 */
[----:B------:R-:W-:Y:S01]  /*6aa0*/  LOP3.LUT P1, RZ, R0, 0x3, R81, 0x48, !PT ;  /* 0x0000000300ff7812 */ /* 0x000fe20007824851 */
[----:B------:R-:W-:Y:S01]  /*6ab0*/  @!UPT UIADD3 URZ, UPT, UPT, URZ, URZ, URZ ;  /* 0x000000fffffff290 */ /* 0x000fe2000fffe0ff */
[----:B----4-:R-:W-:Y:S11]  /*6ac0*/  @P0 BRA `(.L_x_117) ;  /* 0x0000000000080947 */ /* 0x010ff60003800000 */
[----:B------:R-:W1:Y:S02]  /*6ad0*/  SYNCS.PHASECHK.TRANS64.TRYWAIT P0, [R98+URZ+0xf0], R3 ;  /* 0x0000f003620075a7 */ /* 0x000e6400080011ff */
[----:B-1----:R-:W-:Y:S05]  /*6ae0*/  @!P0 BRA `(.L_x_118) ;  /* 0x0000004000048947 */ /* 0x002fea0003800000 */
.L_x_117:
[----:B------:R-:W-:Y:S05]  /*6af0*/  @!P1 BRA `(.L_x_119) ;  /* 0x0000000000409947 */ /* 0x000fea0003800000 */
[----:B------:R-:W4:Y:S01]  /*6b00*/  LDCU.64 UR8, c[0x4][0x70] ;  /* 0x01000e00ff0877ac */ /* 0x000f220008000a00 */
[----:B-1----:R-:W-:Y:S01]  /*6b10*/  MOV R3, 0x0 ;  /* 0x0000000000037802 */ /* 0x002fe20000000f00 */
[----:B------:R-:W-:Y:S02]  /*6b20*/  HFMA2 R12, -RZ, RZ, 0, 5.9604644775390625e-08 ;  /* 0x00000001ff0c7431 */ /* 0x000fe400000001ff */
[----:B------:R-:W-:Y:S02]  /*6b30*/  IMAD.MOV.U32 R8, RZ, RZ, 0x192 ;  /* 0x00000192ff087424 */ /* 0x000fe400078e00ff */
[----:B------:R-:W-:Y:S01]  /*6b40*/  IMAD.MOV.U32 R13, RZ, RZ, RZ ;  /* 0x000000ffff0d7224 */ /* 0x000fe200078e00ff */
[----:B------:R-:W1:Y:S01]  /*6b50*/  LDCU.64 UR6, c[0x4][0x78] ;  /* 0x01000f00ff0677ac */ /* 0x000e620008000a00 */
[----:B------:R-:W2:Y:S01]  /*6b60*/  LDC.64 R2, c[0x4][R3] ;  /* 0x0100000003027b82 */ /* 0x000ea20000000a00 */
[----:B------:R-:W5:Y:S01]  /*6b70*/  LDCU.64 UR4, c[0x4][0x10] ;  /* 0x01000200ff0477ac */ /* 0x000f620008000a00 */
[----:B----4-:R-:W-:Y:S01]  /*6b80*/  MOV R5, UR9 ;  /* 0x0000000900057c02 */ /* 0x010fe20008000f00 */
[----:B------:R-:W-:Y:S01]  /*6b90*/  IMAD.U32 R4, RZ, RZ, UR8 ;  /* 0x00000008ff047e24 */ /* 0x000fe2000f8e00ff */
[----:B-1----:R-:W-:Y:S01]  /*6ba0*/  MOV R7, UR7 ;  /* 0x0000000700077c02 */ /* 0x002fe20008000f00 */
[----:B------:R-:W-:Y:S01]  /*6bb0*/  IMAD.U32 R6, RZ, RZ, UR6 ;  /* 0x00000006ff067e24 */ /* 0x000fe2000f8e00ff */
[----:B-----5:R-:W-:Y:S01]  /*6bc0*/  MOV R11, UR5 ;  /* 0x00000005000b7c02 */ /* 0x020fe20008000f00 */
[----:B------:R-:W-:Y:S02]  /*6bd0*/  IMAD.U32 R10, RZ, RZ, UR4 ;  /* 0x00000004ff0a7e24 */ /* 0x000fe4000f8e00ff */
[----:B------:R-:W-:Y:S07]  /*6be0*/  LEPC R20, `(.L_x_119) ;  /* 0x000000001014794e */ /* 0x000fee0000000000 */
[----:B--23--:R-:W-:Y:S05]  /*6bf0*/  CALL.ABS.NOINC R2 ;  /* 0x0000000002007343 */ /* 0x00cfea0003c00000 */
.L_x_119:
[C---:B------:R-:W-:Y:S01]  /*6c00*/  SHF.L.U32 R40, R48.reuse, 0x10, RZ ;  /* 0x0000001030287819 */ /* 0x040fe200000006ff */
[----:B------:R-:W-:Y:S05]  /*6c10*/  WARPSYNC.ALL ;  /* 0x0000000000007948 */ /* 0x000fea0003800000 */
[----:B------:R-:W-:Y:S01]  /*6c20*/  R2UR UR4, R39 ;  /* 0x00000000270472ca */ /* 0x000fe200000e0000 */
[----:B------:R-:W-:Y:S01]  /*6c30*/  BSSY.RECONVERGENT B0, `(.L_x_120) ;  /* 0x0000088000007945 */ /* 0x000fe20003800200 */
[----:B------:R-:W-:Y:S02]  /*6c40*/  LOP3.LUT R43, R48, 0xffff0000, RZ, 0xc0, !PT ;  /* 0xffff0000302b7812 */ /* 0x000fe400078ec0ff */
[----:B------:R-:W-:Y:S02]  /*6c50*/  SHF.L.U32 R42, R49, 0x10, RZ ;  /* 0x00000010312a7819 */ /* 0x000fe400000006ff */
[----:B------:R-:W-:Y:S02]  /*6c60*/  SHF.L.U32 R45, R51, 0x10, RZ ;  /* 0x00000010332d7819 */ /* 0x000fe400000006ff */
[----:B------:R-:W-:Y:S02]  /*6c70*/  LOP3.LUT R44, R75, 0xffff0000, RZ, 0xc0, !PT ;  /* 0xffff00004b2c7812 */ /* 0x000fe400078ec0ff */
[----:B------:R-:W-:Y:S03]  /*6c80*/  ISETP.NE.AND P0, PT, R96, RZ, PT ;  /* 0x000000ff6000720c */ /* 0x000fe60003f05270 */
[----:B------:R-:W3:Y:S02]  /*6c90*/  LDTM.x32 R4, tmem[UR4] ;  /* 0x00000004000479ee */ /* 0x000ee400082c0000 */
[C---:B---3--:R-:W-:Y:S01]  /*6ca0*/  FMUL R0, R38.reuse, R4 ;  /* 0x0000000426007220 */ /* 0x048fe20000400000 */
[C---:B------:R-:W-:Y:S01]  /*6cb0*/  FMUL R2, R38.reuse, R5 ;  /* 0x0000000526027220 */ /* 0x040fe20000400000 */
[C---:B-1----:R-:W-:Y:S01]  /*6cc0*/  FMUL R3, R38.reuse, R6 ;  /* 0x0000000626037220 */ /* 0x042fe20000400000 */
[----:B------:R-:W-:Y:S01]  /*6cd0*/  FMUL R7, R38, R7 ;  /* 0x0000000726077220 */ /* 0x000fe20000400000 */
[----:B------:R-:W-:Y:S01]  /*6ce0*/  FFMA R0, R41, R40, R0 ;  /* 0x0000002829007223 */ /* 0x000fe20000000000 */
[----:B------:R-:W-:Y:S01]  /*6cf0*/  LOP3.LUT R40, R49, 0xffff0000, RZ, 0xc0, !PT ;  /* 0xffff000031287812 */ /* 0x000fe200078ec0ff */
[C---:B------:R-:W-:Y:S01]  /*6d00*/  FFMA R2, R41.reuse, R43, R2 ;  /* 0x0000002b29027223 */ /* 0x040fe20000000002 */
[C---:B------:R-:W-:Y:S01]  /*6d10*/  SHF.L.U32 R43, R50.reuse, 0x10, RZ ;  /* 0x00000010322b7819 */ /* 0x040fe200000006ff */
[C---:B------:R-:W-:Y:S01]  /*6d20*/  FFMA R3, R41.reuse, R42, R3 ;  /* 0x0000002a29037223 */ /* 0x040fe20000000003 */
[----:B------:R-:W-:Y:S01]  /*6d30*/  LOP3.LUT R42, R50, 0xffff0000, RZ, 0xc0, !PT ;  /* 0xffff0000322a7812 */ /* 0x000fe200078ec0ff */
[----:B------:R-:W-:Y:S01]  /*6d40*/  FMUL R4, R38, R8 ;  /* 0x0000000826047220 */ /* 0x000fe20000400000 */
[----:B------:R-:W-:Y:S01]  /*6d50*/  F2FP.BF16.F32.PACK_AB R52, R2, R0 ;  /* 0x000000000234723e */ /* 0x000fe200000010ff */
[----:B------:R-:W-:Y:S01]  /*6d60*/  FFMA R7, R41, R40, R7 ;  /* 0x0000002829077223 */ /* 0x000fe20000000007 */
[----:B------:R-:W-:Y:S01]  /*6d70*/  LOP3.LUT R40, R51, 0xffff0000, RZ, 0xc0, !PT ;  /* 0xffff000033287812 */ /* 0x000fe200078ec0ff */
[C---:B------:R-:W-:Y:S01]  /*6d80*/  FMUL R5, R38.reuse, R9 ;  /* 0x0000000926057220 */ /* 0x040fe20000400000 */
[C---:B------:R-:W-:Y:S01]  /*6d90*/  FMUL R6, R38.reuse, R10 ;  /* 0x0000000a26067220 */ /* 0x040fe20000400000 */
[----:B------:R-:W-:Y:S01]  /*6da0*/  FMUL R11, R38, R11 ;  /* 0x0000000b260b7220 */ /* 0x000fe20000400000 */
[----:B------:R-:W-:Y:S01]  /*6db0*/  F2FP.BF16.F32.PACK_AB R53, R7, R3 ;  /* 0x000000030735723e */ /* 0x000fe200000010ff */
[C---:B------:R-:W-:Y:S01]  /*6dc0*/  FFMA R4, R41.reuse, R43, R4 ;  /* 0x0000002b29047223 */ /* 0x040fe20000000004 */
[C---:B------:R-:W-:Y:S01]  /*6dd0*/  SHF.L.U32 R43, R56.reuse, 0x10, RZ ;  /* 0x00000010382b7819 */ /* 0x040fe200000006ff */
[----:B------:R-:W-:Y:S01]  /*6de0*/  FFMA R5, R41, R42, R5 ;  /* 0x0000002a29057223 */ /* 0x000fe20000000005 */
[----:B------:R-:W-:Y:S01]  /*6df0*/  LOP3.LUT R42, R57, 0xffff0000, RZ, 0xc0, !PT ;  /* 0xffff0000392a7812 */ /* 0x000fe200078ec0ff */
[----:B------:R-:W-:Y:S01]  /*6e00*/  FFMA R6, R41, R45, R6 ;  /* 0x0000002d29067223 */ /* 0x000fe20000000006 */
[----:B------:R-:W-:Y:S01]  /*6e10*/  SHF.L.U32 R45, R57, 0x10, RZ ;  /* 0x00000010392d7819 */ /* 0x000fe200000006ff */
[----:B------:R-:W-:Y:S01]  /*6e20*/  FFMA R11, R41, R40, R11 ;  /* 0x00000028290b7223 */ /* 0x000fe2000000000b */
[----:B------:R-:W-:Y:S01]  /*6e30*/  LOP3.LUT R40, R56, 0xffff0000, RZ, 0xc0, !PT ;  /* 0xffff000038287812 */ /* 0x000fe200078ec0ff */
[C---:B------:R-:W-:Y:S01]  /*6e40*/  FMUL R8, R38.reuse, R12 ;  /* 0x0000000c26087220 */ /* 0x040fe20000400000 */
[----:B------:R-:W-:Y:S01]  /*6e50*/  F2FP.BF16.F32.PACK_AB R54, R5, R4 ;  /* 0x000000040536723e */ /* 0x000fe200000010ff */
[C---:B------:R-:W-:Y:S01]  /*6e60*/  FMUL R9, R38.reuse, R13 ;  /* 0x0000000d26097220 */ /* 0x040fe20000400000 */
[----:B------:R-:W-:Y:S01]  /*6e70*/  F2FP.BF16.F32.PACK_AB R55, R11, R6 ;  /* 0x000000060b37723e */ /* 0x000fe200000010ff */
[C---:B------:R-:W-:Y:S01]  /*6e80*/  FMUL R10, R38.reuse, R14 ;  /* 0x0000000e260a7220 */ /* 0x040fe20000400000 */
[----:B------:R-:W-:Y:S01]  /*6e90*/  FMUL R15, R38, R15 ;  /* 0x0000000f260f7220 */ /* 0x000fe20000400000 */
[----:B------:R-:W-:Y:S01]  /*6ea0*/  FFMA R8, R41, R43, R8 ;  /* 0x0000002b29087223 */ /* 0x000fe20000000008 */
[----:B------:R-:W-:Y:S01]  /*6eb0*/  SHF.L.U32 R43, R59, 0x10, RZ ;  /* 0x000000103b2b7819 */ /* 0x000fe200000006ff */
[C---:B------:R-:W-:Y:S01]  /*6ec0*/  FFMA R9, R41.reuse, R40, R9 ;  /* 0x0000002829097223 */ /* 0x040fe20000000009 */
[C---:B------:R-:W-:Y:S01]  /*6ed0*/  SHF.L.U32 R40, R58.reuse, 0x10, RZ ;  /* 0x000000103a287819 */ /* 0x040fe200000006ff */
        /* <DEDUP_REMOVED lines=8> */
[----:B------:R-:W-:Y:S01]  /*6f60*/  FMUL R14, R38, R18 ;  /* 0x00000012260e7220 */ /* 0x000fe20000400000 */
[----:B------:R-:W-:Y:S01]  /*6f70*/  FFMA R12, R41, R40, R12 ;  /* 0x00000028290c7223 */ /* 0x000fe2000000000c */
[----:B------:R-:W-:Y:S01]  /*6f80*/  LOP3.LUT R40, R59, 0xffff0000, RZ, 0xc0, !PT ;  /* 0xffff00003b287812 */ /* 0x000fe200078ec0ff */
[C---:B------:R-:W-:Y:S01]  /*6f90*/  FFMA R13, R41.reuse, R42, R13 ;  /* 0x0000002a290d7223 */ /* 0x040fe2000000000d */
[----:B------:R-:W-:Y:S01]  /*6fa0*/  LOP3.LUT R42, R64, 0xffff0000, RZ, 0xc0, !PT ;  /* 0xffff0000402a7812 */ /* 0x000fe200078ec0ff */
[----:B------:R-:W-:Y:S01]  /*6fb0*/  FMUL R19, R38, R19 ;  /* 0x0000001326137220 */ /* 0x000fe20000400000 */
[----:B------:R-:W-:Y:S01]  /*6fc0*/  FFMA R14, R41, R43, R14 ;  /* 0x0000002b290e7223 */ /* 0x000fe2000000000e */
[----:B------:R-:W-:Y:S01]  /*6fd0*/  SHF.L.U32 R43, R64, 0x10, RZ ;  /* 0x00000010402b7819 */ /* 0x000fe200000006ff */
[----:B------:R1:W-:Y:S01]  /*6fe0*/  STS.128 [R94], R52 ;  /* 0x000000345e007388 */ /* 0x0003e20000000c00 */
[----:B------:R-:W-:Y:S01]  /*6ff0*/  F2FP.BF16.F32.PACK_AB R70, R13, R12 ;  /* 0x0000000c0d46723e */ /* 0x000fe200000010ff */
[C---:B------:R-:W-:Y:S01]  /*7000*/  FMUL R16, R38.reuse, R20 ;  /* 0x0000001426107220 */ /* 0x040fe20000400000 */
        /* <DEDUP_REMOVED lines=8> */
[C---:B------:R-:W-:Y:S01]  /*7090*/  FFMA R17, R41.reuse, R42, R17 ;  /* 0x0000002a29117223 */ /* 0x040fe20000000011 */
[----:B------:R-:W-:Y:S01]  /*70a0*/  FFMA R18, R41, R45, R18 ;  /* 0x0000002d29127223 */ /* 0x000fe20000000012 */
[----:B------:R1:W-:Y:S01]  /*70b0*/  STS.128 [R93+0x10], R68 ;  /* 0x000010445d007388 */ /* 0x0003e20000000c00 */
[----:B------:R-:W-:Y:S01]  /*70c0*/  SHF.L.U32 R45, R67, 0x10, RZ ;  /* 0x00000010432d7819 */ /* 0x000fe200000006ff */
[----:B------:R-:W-:Y:S01]  /*70d0*/  FFMA R23, R41, R40, R23 ;  /* 0x0000002829177223 */ /* 0x000fe20000000017 */
[----:B------:R-:W-:Y:S01]  /*70e0*/  LOP3.LUT R40, R66, 0xffff0000, RZ, 0xc0, !PT ;  /* 0xffff000042287812 */ /* 0x000fe200078ec0ff */
[C---:B------:R-:W-:Y:S01]  /*70f0*/  FMUL R20, R38.reuse, R24 ;  /* 0x0000001826147220 */ /* 0x040fe20000400000 */
[----:B------:R-:W-:Y:S01]  /*7100*/  LOP3.LUT R42, R67, 0xffff0000, RZ, 0xc0, !PT ;  /* 0xffff0000432a7812 */ /* 0x000fe200078ec0ff */
[C---:B------:R-:W-:Y:S01]  /*7110*/  FMUL R21, R38.reuse, R25 ;  /* 0x0000001926157220 */ /* 0x040fe20000400000 */
[----:B------:R-:W-:Y:S01]  /*7120*/  F2FP.BF16.F32.PACK_AB R100, R17, R16 ;  /* 0x000000101164723e */ /* 0x000fe200000010ff */
[C---:B------:R-:W-:Y:S01]  /*7130*/  FMUL R22, R38.reuse, R26 ;  /* 0x0000001a26167220 */ /* 0x040fe20000400000 */
[----:B------:R-:W-:Y:S01]  /*7140*/  FMUL R27, R38, R27 ;  /* 0x0000001b261b7220 */ /* 0x000fe20000400000 */
[C---:B------:R-:W-:Y:S01]  /*7150*/  FFMA R20, R41.reuse, R43, R20 ;  /* 0x0000002b29147223 */ /* 0x040fe20000000014 */
[C---:B------:R-:W-:Y:S01]  /*7160*/  FFMA R21, R41.reuse, R40, R21 ;  /* 0x0000002829157223 */ /* 0x040fe20000000015 */
[C---:B------:R-:W-:Y:S01]  /*7170*/  FFMA R22, R41.reuse, R45, R22 ;  /* 0x0000002d29167223 */ /* 0x040fe20000000016 */
[----:B------:R-:W-:Y:S01]  /*7180*/  FFMA R27, R41, R42, R27 ;  /* 0x0000002a291b7223 */ /* 0x000fe2000000001b */
[----:B------:R-:W-:Y:S01]  /*7190*/  SHF.L.U32 R40, R72, 0x10, RZ ;  /* 0x0000001048287819 */ /* 0x000fe200000006ff */
[----:B------:R-:W-:Y:S01]  /*71a0*/  FMUL R24, R38, R28 ;  /* 0x0000001c26187220 */ /* 0x000fe20000400000 */
[----:B------:R-:W-:Y:S01]  /*71b0*/  LOP3.LUT R42, R72, 0xffff0000, RZ, 0xc0, !PT ;  /* 0xffff0000482a7812 */ /* 0x000fe200078ec0ff */
[C---:B------:R-:W-:Y:S01]  /*71c0*/  FMUL R25, R38.reuse, R29 ;  /* 0x0000001d26197220 */ /* 0x040fe20000400000 */
[----:B------:R-:W-:Y:S01]  /*71d0*/  SHF.L.U32 R43, R73, 0x10, RZ ;  /* 0x00000010492b7819 */ /* 0x000fe200000006ff */
[C---:B------:R-:W-:Y:S01]  /*71e0*/  FMUL R26, R38.reuse, R30 ;  /* 0x0000001e261a7220 */ /* 0x040fe20000400000 */
[C---:B------:R-:W-:Y:S01]  /*71f0*/  FFMA R24, R41.reuse, R40, R24 ;  /* 0x0000002829187223 */ /* 0x040fe20000000018 */
[----:B------:R-:W-:Y:S01]  /*7200*/  FFMA R25, R41, R42, R25 ;  /* 0x0000002a29197223 */ /* 0x000fe20000000019 */
[----:B------:R-:W-:Y:S01]  /*7210*/  LOP3.LUT R40, R73, 0xffff0000, RZ, 0xc0, !PT ;  /* 0xffff000049287812 */ /* 0x000fe200078ec0ff */
[----:B------:R-:W-:Y:S01]  /*7220*/  FFMA R26, R41, R43, R26 ;  /* 0x0000002b291a7223 */ /* 0x000fe2000000001a */
[----:B------:R-:W-:Y:S01]  /*7230*/  FMUL R31, R38, R31 ;  /* 0x0000001f261f7220 */ /* 0x000fe20000400000 */
[----:B------:R-:W-:Y:S01]  /*7240*/  SHF.L.U32 R43, R74, 0x10, RZ ;  /* 0x000000104a2b7819 */ /* 0x000fe200000006ff */
[----:B------:R-:W-:Y:S01]  /*7250*/  FMUL R28, R38, R32 ;  /* 0x00000020261c7220 */ /* 0x000fe20000400000 */
[----:B------:R-:W-:Y:S01]  /*7260*/  LOP3.LUT R42, R74, 0xffff0000, RZ, 0xc0, !PT ;  /* 0xffff00004a2a7812 */ /* 0x000fe200078ec0ff */
[C---:B------:R-:W-:Y:S01]  /*7270*/  FMUL R29, R38.reuse, R33 ;  /* 0x00000021261d7220 */ /* 0x040fe20000400000 */
[----:B------:R-:W-:Y:S01]  /*7280*/  SHF.L.U32 R45, R75, 0x10, RZ ;  /* 0x000000104b2d7819 */ /* 0x000fe200000006ff */
[C---:B------:R-:W-:Y:S01]  /*7290*/  FMUL R30, R38.reuse, R34 ;  /* 0x00000022261e7220 */ /* 0x040fe20000400000 */
[----:B------:R-:W-:Y:S01]  /*72a0*/  FFMA R31, R41, R40, R31 ;  /* 0x00000028291f7223 */ /* 0x000fe2000000001f */
[----:B------:R-:W-:Y:S01]  /*72b0*/  FMUL R35, R38, R35 ;  /* 0x0000002326237220 */ /* 0x000fe20000400000 */
[----:B------:R-:W-:Y:S01]  /*72c0*/  F2FP.BF16.F32.PACK_AB R101, R23, R18 ;  /* 0x000000121765723e */ /* 0x000fe200000010ff */
[----:B------:R-:W-:Y:S01]  /*72d0*/  FFMA R28, R41, R43, R28 ;  /* 0x0000002b291c7223 */ /* 0x000fe2000000001c */
[----:B------:R-:W-:Y:S01]  /*72e0*/  F2FP.BF16.F32.PACK_AB R102, R21, R20 ;  /* 0x000000141566723e */ /* 0x000fe200000010ff */
[----:B------:R-:W-:Y:S01]  /*72f0*/  FFMA R29, R41, R42, R29 ;  /* 0x0000002a291d7223 */ /* 0x000fe2000000001d */
[----:B------:R-:W-:Y:S01]  /*7300*/  F2FP.BF16.F32.PACK_AB R103, R27, R22 ;  /* 0x000000161b67723e */ /* 0x000fe200000010ff */
[C---:B------:R-:W-:Y:S01]  /*7310*/  FFMA R30, R41.reuse, R45, R30 ;  /* 0x0000002d291e7223 */ /* 0x040fe2000000001e */
[----:B------:R-:W-:Y:S01]  /*7320*/  FFMA R35, R41, R44, R35 ;  /* 0x0000002c29237223 */ /* 0x000fe20000000023 */
[----:B------:R-:W-:Y:S02]  /*7330*/  F2FP.BF16.F32.PACK_AB R104, R25, R24 ;  /* 0x000000181968723e */ /* 0x000fe400000010ff */
[----:B------:R1:W-:Y:S01]  /*7340*/  STS.128 [R92+0x20], R100 ;  /* 0x000020645c007388 */ /* 0x0003e20000000c00 */
[----:B------:R-:W-:Y:S02]  /*7350*/  F2FP.BF16.F32.PACK_AB R105, R31, R26 ;  /* 0x0000001a1f69723e */ /* 0x000fe400000010ff */
[----:B------:R-:W-:Y:S02]  /*7360*/  F2FP.BF16.F32.PACK_AB R106, R29, R28 ;  /* 0x0000001c1d6a723e */ /* 0x000fe400000010ff */
[----:B------:R-:W-:Y:S05]  /*7370*/  F2FP.BF16.F32.PACK_AB R107, R35, R30 ;  /* 0x0000001e236b723e */ /* 0x000fea00000010ff */
[----:B------:R1:W-:Y:S01]  /*7380*/  STS.128 [R88+0x30], R104 ;  /* 0x0000306858007388 */ /* 0x0003e20000000c00 */
[----:B------:R-:W-:Y:S01]  /*7390*/  @!PT LDS RZ, [RZ] ;  /* 0x00000000fffff984 */ /* 0x000fe20000000800 */
[----:B------:R-:W-:Y:S01]  /*73a0*/  @!PT LDS RZ, [RZ] ;  /* 0x00000000fffff984 */ /* 0x000fe20000000800 */
[----:B------:R-:W-:Y:S01]  /*73b0*/  @!PT LDS RZ, [RZ] ;  /* 0x00000000fffff984 */ /* 0x000fe20000000800 */
[----:B------:R-:W-:Y:S01]  /*73c0*/  @!PT LDS RZ, [RZ] ;  /* 0x00000000fffff984 */ /* 0x000fe20000000800 */
[----:B------:R3:W-:Y:S07]  /*73d0*/  MEMBAR.ALL.CTA ;  /* 0x0000000000007992 */ /* 0x0007ee0000008000 */
[----:B---3--:R-:W3:Y:S02]  /*73e0*/  FENCE.VIEW.ASYNC.S ;  /* 0x00000000000073c6 */ /* 0x008ee40000000000 */
[----:B---3--:R-:W-:Y:S06]  /*73f0*/  BAR.SYNC.DEFER_BLOCKING 0x1, 0x80 ;  /* 0x0042000000007b1d */ /* 0x008fec0000010000 */
[----:B------:R-:W-:Y:S05]  /*7400*/  @P0 BRA `(.L_x_121) ;  /* 0x0000000000280947 */ /* 0x000fea0003800000 */
[----:B------:R-:W3:Y:S01]  /*7410*/  LDCU.64 UR6, c[0x0][0x348] ;  /* 0x00006900ff0677ac */ /* 0x000ee20008000a00 */
[----:B------:R-:W-:Y:S01]  /*7420*/  UIADD3 UR4, UPT, UPT, UR44, 0x200, URZ ;  /* 0x000002002c047890 */ /* 0x000fe2000fffe0ff */
[----:B------:R-:W-:Y:S05]  /*7430*/  UMOV UR51, UR36 ;  /* 0x0000002400337c82 */ /* 0x000fea0008000000 */
[----:B------:R-:W-:Y:S04]  /*7440*/  MOV R85, UR4 ;  /* 0x0000000400557c02 */ /* 0x000fe80008000f00 */
[----:B------:R-:W-:Y:S01]  /*7450*/  R2UR UR48, R85 ;  /* 0x00000000553072ca */ /* 0x000fe200000e0000 */
[----:B---3--:R-:W-:Y:S04]  /*7460*/  UIADD3 UR4, UP0, UPT, UR6, 0x680, URZ ;  /* 0x0000068006047890 */ /* 0x008fe8000ff1e0ff */
[----:B------:R-:W-:Y:S09]  /*7470*/  UIADD3.X UR5, UPT, UPT, URZ, UR7, URZ, UP0, !UPT ;  /* 0x00000007ff057290 */ /* 0x000ff200087fe4ff */
[----:B------:R3:W-:Y:S01]  /*7480*/  UTMASTG.3D [UR48], [UR4] ;  /* 0x00000030040073b5 */ /* 0x0007e20008010000 */
[----:B------:R0:W-:Y:S01]  /*7490*/  UTMACMDFLUSH ;  /* 0x00000000000079b7 */ /* 0x0001e20000000000 */
[----:B---3--:R-:W-:Y:S04]  /*74a0*/  DEPBAR.LE SB0, 0x1 ;  /* 0x000080400000791a */ /* 0x008fe80000000000 */
.L_x_121:
[----:B------:R-:W-:Y:S05]  /*74b0*/  BSYNC.RECONVERGENT B0 ;  /* 0x0000000000007941 */ /* 0x000fea0003800200 */
.L_x_120:
[----:B------:R-:W-:Y:S01]  /*74c0*/  BAR.SYNC.DEFER_BLOCKING 0x1, 0x80 ;  /* 0x0042000000007b1d */ /* 0x000fe20000010000 */
[----:B------:R-:W-:Y:S01]  /*74d0*/  ISETP.NE.AND P1, PT, R97, RZ, PT ;  /* 0x000000ff6100720c */ /* 0x000fe20003f25270 */
[----:B------:R-:W-:Y:S01]  /*74e0*/  UISETP.NE.AND UP0, UPT, UR47, URZ, UPT ;  /* 0x000000ff2f00728c */ /* 0x000fe2000bf05270 */
[----:B------:R-:W-:Y:S11]  /*74f0*/  LEA R3, R47, UR44, 0x3 ;  /* 0x0000002c2f037c11 */ /* 0x000ff6000f8e18ff */
[----:B------:R-:W-:Y:S01]  /*7500*/  @P1 SHF.L.U32 R4, R91, 0x1f, RZ ;  /* 0x0000001f5b041819 */ /* 0x000fe200000006ff */
[----:B------:R-:W-:Y:S06]  /*7510*/  BRA.U !UP0, `(.L_x_122) ;  /* 0x0000000108247547 */ /* 0x000fec000b800000 */
[----:B------:R-:W3:Y:S01]  /*7520*/  S2R R0, SR_CgaCtaId ;  /* 0x0000000000007919 */ /* 0x000ee20000008800 */
[----:B------:R-:W-:Y:S01]  /*7530*/  IMAD.U32 R2, RZ, RZ, UR46 ;  /* 0x0000002eff027e24 */ /* 0x000fe2000f8e00ff */
[----:B------:R-:W-:Y:S04]  /*7540*/  UIADD3 UR4, UPT, UPT, UR46, 0x1, URZ ;  /* 0x000000012e047890 */ /* 0x000fe8000fffe0ff */
[----:B------:R-:W-:Y:S01]  /*7550*/  @P1 LEA R2, R2, UR44, 0x3 ;  /* 0x0000002c02021c11 */ /* 0x000fe2000f8e18ff */
[----:B------:R-:W-:Y:S04]  /*7560*/  UISETP.NE.AND UP0, UPT, UR4, 0x4, UPT ;  /* 0x000000040400788c */ /* 0x000fe8000bf05270 */
[----:B------:R-:W-:Y:S01]  /*7570*/  @P1 VIADD R5, R2, 0xa0 ;  /* 0x000000a002051836 */ /* 0x000fe20000000000 */
[----:B------:R-:W-:Y:S04]  /*7580*/  USEL UR46, UR4, URZ, UP0 ;  /* 0x000000ff042e7287 */ /* 0x000fe80008000000 */
[----:B---3--:R-:W-:Y:S04]  /*7590*/  @P1 PRMT R0, R0, 0x654, R5 ;  /* 0x0000065400001816 */ /* 0x008fe80000000005 */
[----:B------:R3:W-:Y:S04]  /*75a0*/  @P1 SYNCS.ARRIVE.TRANS64.RED.A1T0 RZ, [R0+URZ], RZ ;  /* 0x000000ff00ff19a7 */ /* 0x0007e800081004ff */
.L_x_122:
[----:B------:R-:W4:Y:S01]  /*75b0*/  @P1 SYNCS.PHASECHK.TRANS64.TRYWAIT P0, [R3+URZ+0x80], R4 ;  /* 0x00008004030015a7 */ /* 0x000f2200080011ff */
[----:B------:R-:W-:Y:S01]  /*75c0*/  BSSY B1, `(.L_x_123) ;  /* 0x0000016000017945 */ /* 0x000fe20003800000 */
[----:B----4-:R-:W-:Y:S03]  /*75d0*/  @P1 SEL R46, RZ, 0x1, !P0 ;  /* 0x00000001ff2e1807 */ /* 0x010fe60004000000 */
[----:B------:R-:W-:Y:S05]  /*75e0*/  @!P1 BRA `(.L_x_124) ;  /* 0x00000000004c9947 */ /* 0x000fea0003800000 */
[----:B------:R-:W-:Y:S01]  /*75f0*/  ISETP.NE.AND P0, PT, R46, RZ, PT ;  /* 0x000000ff2e00720c */ /* 0x000fe20003f05270 */
[----:B------:R-:W-:Y:S01]  /*7600*/  BSSY B0, `(.L_x_125) ;  /* 0x000000b000007945 */ /* 0x000fe20003800000 */
[----:B------:R-:W-:Y:S11]  /*7610*/  ISETP.NE.AND P1, PT, R60, RZ, PT ;  /* 0x000000ff3c00720c */ /* 0x000ff60003f25270 */
[----:B------:R-:W-:Y:S02]  /*7620*/  @!UPT UIADD3 URZ, UPT, UPT, URZ, URZ, URZ ;  /* 0x000000fffffff290 */ /* 0x000fe4000fffe0ff */
[C---:B------:R-:W-:Y:S01]  /*7630*/  @P1 IMAD R6, R47.reuse, 0x2000, R94 ;  /* 0x000020002f061824 */ /* 0x040fe200078e025e */
[C---:B------:R-:W-:Y:S01]  /*7640*/  @P1 LEA R4, R47.reuse, R92, 0xd ;  /* 0x0000005c2f041211 */ /* 0x040fe200078e68ff */
[C---:B------:R-:W-:Y:S02]  /*7650*/  @P1 IMAD R5, R47.reuse, 0x2000, R93 ;  /* 0x000020002f051824 */ /* 0x040fe400078e025d */
[----:B------:R-:W-:Y:S01]  /*7660*/  @P1 IMAD R2, R47, 0x2000, R88 ;  /* 0x000020002f021824 */ /* 0x000fe200078e0258 */
[----:B------:R-:W-:Y:S06]  /*7670*/  @P0 BRA `(.L_x_126) ;  /* 0x00000000000c0947 */ /* 0x000fec0003800000 */
[----:B---3--:R-:W-:Y:S04]  /*7680*/  SHF.L.U32 R0, R91, 0x1f, RZ ;  /* 0x0000001f5b007819 */ /* 0x008fe800000006ff */
[----:B------:R-:W3:Y:S02]  /*7690*/  SYNCS.PHASECHK.TRANS64.TRYWAIT P0, [R3+URZ+0x80], R0 ;  /* 0x00008000030075a7 */ /* 0x000ee400080011ff */
[----:B---3--:R-:W-:Y:S05]  /*76a0*/  @!P0 BRA `(.L_x_127) ;  /* 0x0000003400288947 */ /* 0x008fea0003800000 */
.L_x_126:
[----:B------:R-:W-:Y:S05]  /*76b0*/  BSYNC B0 ;  /* 0x0000000000007941 */ /* 0x000fea0003800000 */
.L_x_125:
[----:B------:R-:W-:Y:S02]  /*76c0*/  ISETP.NE.AND P0, PT, R60, RZ, PT ;  /* 0x000000ff3c00720c */ /* 0x000fe40003f05270 */
[----:B------:R-:W-:Y:S11]  /*76d0*/  IADD3 R47, PT, PT, R47, 0x1, RZ ;  /* 0x000000012f2f7810 */ /* 0x000ff60007ffe0ff */
[----:B------:R4:W1:Y:S04]  /*76e0*/  @P0 LDS.128 R48, [R6] ;  /* 0x0000000006300984 */ /* 0x0008680000000c00 */
[----:B------:R4:W1:Y:S04]  /*76f0*/  @P0 LDS.128 R56, [R5+0x10] ;  /* 0x0000100005380984 */ /* 0x0008680000000c00 */
[----:B------:R4:W1:Y:S04]  /*7700*/  @P0 LDS.128 R64, [R4+0x20] ;  /* 0x0000200004400984 */ /* 0x0008680000000c00 */
[----:B------:R4:W1:Y:S02]  /*7710*/  @P0 LDS.128 R72, [R2+0x30] ;  /* 0x0000300002480984 */ /* 0x0008640000000c00 */
.L_x_124:
[----:B------:R-:W-:Y:S05]  /*7720*/  BSYNC B1 ;  /* 0x0000000000017941 */ /* 0x000fea0003800000 */
.L_x_123:
[----:B---3--:R-:W-:Y:S05]  /*7730*/  VIADD R0, R39, 0x20 ;  /* 0x0000002027007836 */ /* 0x008fea0000000000 */
[----:B------:R-:W-:Y:S04]  /*7740*/  SHF.R.U32.HI R0, RZ, 0x15, R0 ;  /* 0x00000015ff007819 */ /* 0x000fe80000011600 */
[----:B------:R-:W-:Y:S11]  /*7750*/  LOP3.LUT P0, RZ, R0, 0x3, R81, 0x48, !PT ;  /* 0x0000000300ff7812 */ /* 0x000ff60007804851 */
[----:B------:R-:W-:Y:S02]  /*7760*/  @!UPT UIADD3 URZ, UPT, UPT, URZ, URZ, URZ ;  /* 0x000000fffffff290 */ /* 0x000fe4000fffe0ff */
[----:B------:R-:W-:Y:S05]  /*7770*/  @!P0 BRA `(.L_x_128) ;  /* 0x0000000000408947 */ /* 0x000fea0003800000 */
[----:B------:R-:W3:Y:S01]  /*7780*/  LDCU.64 UR8, c[0x4][0x70] ;  /* 0x01000e00ff0877ac */ /* 0x000ee20008000a00 */
[----:B------:R-:W-:Y:S01]  /*7790*/  MOV R3, 0x0 ;  /* 0x0000000000037802 */ /* 0x000fe20000000f00 */
[----:B------:R-:W-:Y:S02]  /*77a0*/  HFMA2 R12, -RZ, RZ, 0, 5.9604644775390625e-08 ;  /* 0x00000001ff0c7431 */ /* 0x000fe400000001ff */
[----:B------:R-:W-:Y:S02]  /*77b0*/  IMAD.MOV.U32 R8, RZ, RZ, 0x192 ;  /* 0x00000192ff087424 */ /* 0x000fe400078e00ff */
[----:B------:R-:W-:Y:S01]  /*77c0*/  IMAD.MOV.U32 R13, RZ, RZ, RZ ;  /* 0x000000ffff0d7224 */ /* 0x000fe200078e00ff */
[----:B------:R-:W5:Y:S01]  /*77d0*/  LDCU.64 UR6, c[0x4][0x78] ;  /* 0x01000f00ff0677ac */ /* 0x000f620008000a00 */
[----:B----4-:R-:W4:Y:S01]  /*77e0*/  LDC.64 R2, c[0x4][R3] ;  /* 0x0100000003027b82 */ /* 0x010f220000000a00 */
[----:B------:R-:W2:Y:S01]  /*77f0*/  LDCU.64 UR4, c[0x4][0x10] ;  /* 0x01000200ff0477ac */ /* 0x000ea20008000a00 */
[----:B---3--:R-:W-:Y:S01]  /*7800*/  MOV R5, UR9 ;  /* 0x0000000900057c02 */ /* 0x008fe20008000f00 */
[----:B------:R-:W-:Y:S01]  /*7810*/  IMAD.U32 R4, RZ, RZ, UR8 ;  /* 0x00000008ff047e24 */ /* 0x000fe2000f8e00ff */
[----:B-----5:R-:W-:Y:S01]  /*7820*/  MOV R7, UR7 ;  /* 0x0000000700077c02 */ /* 0x020fe20008000f00 */
[----:B------:R-:W-:Y:S01]  /*7830*/  IMAD.U32 R6, RZ, RZ, UR6 ;  /* 0x00000006ff067e24 */ /* 0x000fe2000f8e00ff */
[----:B--2---:R-:W-:Y:S01]  /*7840*/  MOV R11, UR5 ;  /* 0x00000005000b7c02 */ /* 0x004fe20008000f00 */
[----:B------:R-:W-:Y:S02]  /*7850*/  IMAD.U32 R10, RZ, RZ, UR4 ;  /* 0x00000004ff0a7e24 */ /* 0x000fe4000f8e00ff */
[----:B------:R-:W-:Y:S07]  /*7860*/  LEPC R20, `(.L_x_128) ;  /* 0x000000001014794e */ /* 0x000fee0000000000 */
[----:B-1--4-:R-:W-:Y:S05]  /*7870*/  CALL.ABS.NOINC R2 ;  /* 0x0000000002007343 */ /* 0x012fea0003c00000 */
.L_x_128:
[C---:B-1----:R-:W-:Y:S01]  /*7880*/  SHF.L.U32 R40, R48.reuse, 0x10, RZ ;  /* 0x0000001030287819 */ /* 0x042fe200000006ff */
[----:B------:R-:W-:Y:S05]  /*7890*/  WARPSYNC.ALL ;  /* 0x0000000000007948 */ /* 0x000fea0003800000 */
[----:B------:R-:W-:Y:S01]  /*78a0*/  R2UR UR4, R39 ;  /* 0x00000000270472ca */ /* 0x000fe200000e0000 */
[----:B------:R-:W1:Y:S01]  /*78b0*/  S2R R99, SR_CgaCtaId ;  /* 0x0000000000637919 */ /* 0x000e620000008800 */
[----:B------:R-:W-:Y:S01]  /*78c0*/  LOP3.LUT R43, R48, 0xffff0000, RZ, 0xc0, !PT ;  /* 0xffff0000302b7812 */ /* 0x000fe200078ec0ff */
[----:B------:R-:W-:Y:S01]  /*78d0*/  BSSY.RECONVERGENT B0, `(.L_x_129) ;  /* 0x000008e000007945 */ /* 0x000fe20003800200 */
[----:B------:R-:W-:Y:S02]  /*78e0*/  LOP3.LUT R42, R49, 0xffff0000, RZ, 0xc0, !PT ;  /* 0xffff0000312a7812 */ /* 0x000fe400078ec0ff */
[----:B------:R-:W-:Y:S02]  /*78f0*/  LOP3.LUT R44, R50, 0xffff0000, RZ, 0xc0, !PT ;  /* 0xffff0000322c7812 */ /* 0x000fe400078ec0ff */
[----:B------:R-:W-:Y:S02]  /*7900*/  SHF.L.U32 R45, R59, 0x10, RZ ;  /* 0x000000103b2d7819 */ /* 0x000fe400000006ff */
[----:B------:R-:W-:Y:S02]  /*7910*/  ISETP.NE.AND P6, PT, R97, RZ, PT ;  /* 0x000000ff6100720c */ /* 0x000fe40003fc5270 */
[----:B------:R-:W-:Y:S01]  /*7920*/  ISETP.NE.AND P0, PT, R96, RZ, PT ;  /* 0x000000ff6000720c */ /* 0x000fe20003f05270 */
[----:B----4-:R-:W3:Y:S01]  /*7930*/  LDTM.x32 R4, tmem[UR4+0x20] ;  /* 0x00002004000479ee */ /* 0x010ee200082c0000 */
[----:B------:R-:W-:Y:S02]  /*7940*/  MOV R61, UR46 ;  /* 0x0000002e003d7c02 */ /* 0x000fe40008000f00 */
[----:B------:R-:W-:Y:S07]  /*7950*/  LEA R62, R47, UR44, 0x3 ;  /* 0x0000002c2f3e7c11 */ /* 0x000fee000f8e18ff */
[----:B------:R-:W-:Y:S04]  /*7960*/  @P6 LEA R61, R61, UR44, 0x3 ;  /* 0x0000002c3d3d6c11 */ /* 0x000fe8000f8e18ff */
[----:B------:R-:W-:Y:S02]  /*7970*/  @P6 IADD3 R104, PT, PT, R61, 0xa0, RZ ;  /* 0x000000a03d686810 */ /* 0x000fe40007ffe0ff */
[----:B------:R-:W-:Y:S02]  /*7980*/  @P6 SHF.L.U32 R61, R91, 0x1f, RZ ;  /* 0x0000001f5b3d6819 */ /* 0x000fe400000006ff */
[----:B-1----:R-:W-:Y:S01]  /*7990*/  @P6 PRMT R104, R99, 0x654, R104 ;  /* 0x0000065463686816 */ /* 0x002fe20000000068 */
[C---:B---3--:R-:W-:Y:S01]  /*79a0*/  FMUL R0, R38.reuse, R4 ;  /* 0x0000000426007220 */ /* 0x048fe20000400000 */
[C---:B------:R-:W-:Y:S01]  /*79b0*/  FMUL R2, R38.reuse, R5 ;  /* 0x0000000526027220 */ /* 0x040fe20000400000 */
[C---:B------:R-:W-:Y:S01]  /*79c0*/  FMUL R3, R38.reuse, R6 ;  /* 0x0000000626037220 */ /* 0x040fe20000400000 */
[C---:B------:R-:W-:Y:S01]  /*79d0*/  FMUL R7, R38.reuse, R7 ;  /* 0x0000000726077220 */ /* 0x040fe20000400000 */
[----:B------:R-:W-:Y:S01]  /*79e0*/  FFMA R0, R41, R40, R0 ;  /* 0x0000002829007223 */ /* 0x000fe20000000000 */
[----:B------:R-:W-:Y:S01]  /*79f0*/  SHF.L.U32 R40, R49, 0x10, RZ ;  /* 0x0000001031287819 */ /* 0x000fe200000006ff */
[----:B------:R-:W-:Y:S01]  /*7a00*/  FFMA R2, R41, R43, R2 ;  /* 0x0000002b29027223 */ /* 0x000fe20000000002 */
[----:B------:R-:W-:Y:S01]  /*7a10*/  SHF.L.U32 R43, R51, 0x10, RZ ;  /* 0x00000010332b7819 */ /* 0x000fe200000006ff */
[C---:B------:R-:W-:Y:S01]  /*7a20*/  FMUL R4, R38.reuse, R8 ;  /* 0x0000000826047220 */ /* 0x040fe20000400000 */
[----:B------:R-:W-:Y:S01]  /*7a30*/  FMUL R5, R38, R9 ;  /* 0x0000000926057220 */ /* 0x000fe20000400000 */
[C---:B------:R-:W-:Y:S01]  /*7a40*/  FFMA R3, R41.reuse, R40, R3 ;  /* 0x0000002829037223 */ /* 0x040fe20000000003 */
[----:B------:R-:W-:Y:S01]  /*7a50*/  SHF.L.U32 R40, R50, 0x10, RZ ;  /* 0x0000001032287819 */ /* 0x000fe200000006ff */
[----:B------:R-:W-:Y:S01]  /*7a60*/  FFMA R7, R41, R42, R7 ;  /* 0x0000002a29077223 */ /* 0x000fe20000000007 */
[----:B------:R-:W-:Y:S01]  /*7a70*/  LOP3.LUT R42, R51, 0xffff0000, RZ, 0xc0, !PT ;  /* 0xffff0000332a7812 */ /* 0x000fe200078ec0ff */
[----:B------:R-:W-:Y:S01]  /*7a80*/  FMUL R6, R38, R10 ;  /* 0x0000000a26067220 */ /* 0x000fe20000400000 */
[----:B------:R-:W-:Y:S01]  /*7a90*/  F2FP.BF16.F32.PACK_AB R52, R2, R0 ;  /* 0x000000000234723e */ /* 0x000fe200000010ff */
        /* <DEDUP_REMOVED lines=18> */
[C---:B------:R-:W-:Y:S01]  /*7bc0*/  LOP3.LUT R42, R58.reuse, 0xffff0000, RZ, 0xc0, !PT ;  /* 0xffff00003a2a7812 */ /* 0x040fe200078ec0ff */
[----:B------:R-:W-:Y:S01]  /*7bd0*/  FFMA R10, R41, R43, R10 ;  /* 0x0000002b290a7223 */ /* 0x000fe2000000000a */
[----:B------:R-:W-:Y:S01]  /*7be0*/  SHF.L.U32 R43, R58, 0x10, RZ ;  /* 0x000000103a2b7819 */ /* 0x000fe200000006ff */
[C---:B------:R-:W-:Y:S01]  /*7bf0*/  FMUL R15, R38.reuse, R15 ;  /* 0x0000000f260f7220 */ /* 0x040fe20000400000 */
[----:B------:R-:W-:Y:S01]  /*7c00*/  F2FP.BF16.F32.PACK_AB R68, R9, R8 ;  /* 0x000000080944723e */ /* 0x000fe200000010ff */
[C---:B------:R-:W-:Y:S01]  /*7c10*/  FMUL R12, R38.reuse, R16 ;  /* 0x00000010260c7220 */ /* 0x040fe20000400000 */
[----:B------:R-:W-:Y:S01]  /*7c20*/  FMUL R13, R38, R17 ;  /* 0x00000011260d7220 */ /* 0x000fe20000400000 */
[----:B------:R-:W-:Y:S01]  /*7c30*/  FFMA R15, R41, R40, R15 ;  /* 0x00000028290f7223 */ /* 0x000fe2000000000f */
[----:B------:R-:W-:Y:S01]  /*7c40*/  LOP3.LUT R40, R59, 0xffff0000, RZ, 0xc0, !PT ;  /* 0xffff00003b287812 */ /* 0x000fe200078ec0ff */
[----:B------:R-:W-:Y:S01]  /*7c50*/  FFMA R12, R41, R43, R12 ;  /* 0x0000002b290c7223 */ /* 0x000fe2000000000c */
[----:B------:R-:W-:Y:S01]  /*7c60*/  SHF.L.U32 R43, R64, 0x10, RZ ;  /* 0x00000010402b7819 */ /* 0x000fe200000006ff */
[----:B------:R-:W-:Y:S01]  /*7c70*/  FMUL R14, R38, R18 ;  /* 0x00000012260e7220 */ /* 0x000fe20000400000 */
[----:B------:R-:W-:Y:S01]  /*7c80*/  F2FP.BF16.F32.PACK_AB R69, R15, R10 ;  /* 0x0000000a0f45723e */ /* 0x000fe200000010ff */
[----:B------:R1:W-:Y:S01]  /*7c90*/  STS.128 [R94+0x2000], R52 ;  /* 0x002000345e007388 */ /* 0x0003e20000000c00 */
[----:B------:R-:W-:Y:S01]  /*7ca0*/  FFMA R13, R41, R42, R13 ;  /* 0x0000002a290d7223 */ /* 0x000fe2000000000d */
[----:B------:R-:W-:Y:S01]  /*7cb0*/  LOP3.LUT R42, R64, 0xffff0000, RZ, 0xc0, !PT ;  /* 0xffff0000402a7812 */ /* 0x000fe200078ec0ff */
[C---:B------:R-:W-:Y:S01]  /*7cc0*/  FMUL R19, R38.reuse, R19 ;  /* 0x0000001326137220 */ /* 0x040fe20000400000 */
[C---:B------:R-:W-:Y:S01]  /*7cd0*/  FMUL R16, R38.reuse, R20 ;  /* 0x0000001426107220 */ /* 0x040fe20000400000 */
[C---:B------:R-:W-:Y:S01]  /*7ce0*/  FMUL R17, R38.reuse, R21 ;  /* 0x0000001526117220 */ /* 0x040fe20000400000 */
[----:B------:R-:W-:Y:S01]  /*7cf0*/  F2FP.BF16.F32.PACK_AB R70, R13, R12 ;  /* 0x0000000c0d46723e */ /* 0x000fe200000010ff */
[----:B------:R-:W-:Y:S01]  /*7d00*/  FFMA R14, R41, R45, R14 ;  /* 0x0000002d290e7223 */ /* 0x000fe2000000000e */
[----:B------:R-:W-:Y:S01]  /*7d10*/  SHF.L.U32 R45, R65, 0x10, RZ ;  /* 0x00000010412d7819 */ /* 0x000fe200000006ff */
[----:B------:R-:W-:Y:S01]  /*7d20*/  FFMA R19, R41, R40, R19 ;  /* 0x0000002829137223 */ /* 0x000fe20000000013 */
[----:B------:R-:W-:Y:S01]  /*7d30*/  LOP3.LUT R40, R65, 0xffff0000, RZ, 0xc0, !PT ;  /* 0xffff000041287812 */ /* 0x000fe200078ec0ff */
[----:B------:R-:W-:Y:S01]  /*7d40*/  FFMA R16, R41, R43, R16 ;  /* 0x0000002b29107223 */ /* 0x000fe20000000010 */
[----:B------:R-:W-:Y:S01]  /*7d50*/  SHF.L.U32 R43, R67, 0x10, RZ ;  /* 0x00000010432b7819 */ /* 0x000fe200000006ff */
[C---:B------:R-:W-:Y:S01]  /*7d60*/  FMUL R18, R38.reuse, R22 ;  /* 0x0000001626127220 */ /* 0x040fe20000400000 */
[----:B------:R-:W-:Y:S01]  /*7d70*/  F2FP.BF16.F32.PACK_AB R71, R19, R14 ;  /* 0x0000000e1347723e */ /* 0x000fe200000010ff */
[C---:B------:R-:W-:Y:S01]  /*7d80*/  FFMA R17, R41.reuse, R42, R17 ;  /* 0x0000002a29117223 */ /* 0x040fe20000000011 */
[----:B------:R-:W-:Y:S01]  /*7d90*/  FMUL R23, R38, R23 ;  /* 0x0000001726177220 */ /* 0x000fe20000400000 */
[----:B------:R-:W-:Y:S01]  /*7da0*/  SHF.L.U32 R42, R66, 0x10, RZ ;  /* 0x00000010422a7819 */ /* 0x000fe200000006ff */
[----:B------:R-:W-:Y:S01]  /*7db0*/  FMUL R20, R38, R24 ;  /* 0x0000001826147220 */ /* 0x000fe20000400000 */
[----:B------:R3:W-:Y:S01]  /*7dc0*/  STS.128 [R93+0x2010], R68 ;  /* 0x002010445d007388 */ /* 0x0007e20000000c00 */
[----:B------:R-:W-:Y:S01]  /*7dd0*/  FFMA R18, R41, R45, R18 ;  /* 0x0000002d29127223 */ /* 0x000fe20000000012 */
[----:B------:R-:W-:Y:S01]  /*7de0*/  SHF.L.U32 R45, R75, 0x10, RZ ;  /* 0x000000104b2d7819 */ /* 0x000fe200000006ff */
[C---:B------:R-:W-:Y:S01]  /*7df0*/  FFMA R23, R41.reuse, R40, R23 ;  /* 0x0000002829177223 */ /* 0x040fe20000000017 */
[----:B------:R-:W-:Y:S01]  /*7e00*/  LOP3.LUT R40, R66, 0xffff0000, RZ, 0xc0, !PT ;  /* 0xffff000042287812 */ /* 0x000fe200078ec0ff */
[----:B------:R-:W-:Y:S01]  /*7e10*/  FFMA R20, R41, R42, R20 ;  /* 0x0000002a29147223 */ /* 0x000fe20000000014 */
[----:B------:R-:W-:Y:S01]  /*7e20*/  LOP3.LUT R42, R67, 0xffff0000, RZ, 0xc0, !PT ;  /* 0xffff0000432a7812 */ /* 0x000fe200078ec0ff */
[C---:B------:R-:W-:Y:S01]  /*7e30*/  FMUL R21, R38.reuse, R25 ;  /* 0x0000001926157220 */ /* 0x040fe20000400000 */
[C---:B------:R-:W-:Y:S01]  /*7e40*/  FMUL R22, R38.reuse, R26 ;  /* 0x0000001a26167220 */ /* 0x040fe20000400000 */
[C---:B------:R-:W-:Y:S01]  /*7e50*/  FMUL R27, R38.reuse, R27 ;  /* 0x0000001b261b7220 */ /* 0x040fe20000400000 */
[----:B------:R-:W-:Y:S01]  /*7e60*/  FMUL R24, R38, R28 ;  /* 0x0000001c26187220 */ /* 0x000fe20000400000 */
        /* <DEDUP_REMOVED lines=8> */
[----:B------:R-:W-:Y:S01]  /*7ef0*/  FFMA R24, R41, R40, R24 ;  /* 0x0000002829187223 */ /* 0x000fe20000000018 */
[----:B------:R-:W-:Y:S01]  /*7f00*/  LOP3.LUT R40, R73, 0xffff0000, RZ, 0xc0, !PT ;  /* 0xffff000049287812 */ /* 0x000fe200078ec0ff */
[C---:B------:R-:W-:Y:S01]  /*7f10*/  FFMA R25, R41.reuse, R42, R25 ;  /* 0x0000002a29197223 */ /* 0x040fe20000000019 */
[----:B------:R-:W-:Y:S01]  /*7f20*/  FMUL R31, R38, R31 ;  /* 0x0000001f261f7220 */ /* 0x000fe20000400000 */
[C---:B------:R-:W-:Y:S01]  /*7f30*/  FFMA R26, R41.reuse, R43, R26 ;  /* 0x0000002b291a7223 */ /* 0x040fe2000000001a */
[----:B------:R-:W-:Y:S01]  /*7f40*/  SHF.L.U32 R43, R74, 0x10, RZ ;  /* 0x000000104a2b7819 */ /* 0x000fe200000006ff */
[----:B------:R-:W-:Y:S01]  /*7f50*/  FMUL R28, R38, R32 ;  /* 0x00000020261c7220 */ /* 0x000fe20000400000 */
[----:B------:R-:W-:Y:S01]  /*7f60*/  LOP3.LUT R42, R74, 0xffff0000, RZ, 0xc0, !PT ;  /* 0xffff00004a2a7812 */ /* 0x000fe200078ec0ff */
[C---:B------:R-:W-:Y:S01]  /*7f70*/  FMUL R29, R38.reuse, R33 ;  /* 0x00000021261d7220 */ /* 0x040fe20000400000 */
[C---:B------:R-:W-:Y:S01]  /*7f80*/  FMUL R30, R38.reuse, R34 ;  /* 0x00000022261e7220 */ /* 0x040fe20000400000 */
[----:B------:R-:W-:Y:S01]  /*7f90*/  FFMA R31, R41, R40, R31 ;  /* 0x00000028291f7223 */ /* 0x000fe2000000001f */
[----:B------:R-:W-:Y:S01]  /*7fa0*/  FMUL R35, R38, R35 ;  /* 0x0000002326237220 */ /* 0x000fe20000400000 */
[----:B-1----:R-:W-:Y:S01]  /*7fb0*/  F2FP.BF16.F32.PACK_AB R52, R17, R16 ;  /* 0x000000101134723e */ /* 0x002fe200000010ff */
[----:B------:R-:W-:Y:S01]  /*7fc0*/  FFMA R28, R41, R43, R28 ;  /* 0x0000002b291c7223 */ /* 0x000fe2000000001c */
[----:B------:R-:W-:Y:S01]  /*7fd0*/  F2FP.BF16.F32.PACK_AB R53, R23, R18 ;  /* 0x000000121735723e */ /* 0x000fe200000010ff */
[----:B------:R-:W-:Y:S01]  /*7fe0*/  FFMA R29, R41, R42, R29 ;  /* 0x0000002a291d7223 */ /* 0x000fe2000000001d */
[----:B------:R-:W-:Y:S01]  /*7ff0*/  F2FP.BF16.F32.PACK_AB R54, R21, R20 ;  /* 0x000000141536723e */ /* 0x000fe200000010ff */
[----:B------:R-:W-:Y:S01]  /*8000*/  FFMA R30, R41, R45, R30 ;  /* 0x0000002d291e7223 */ /* 0x000fe2000000001e */
[----:B------:R-:W-:Y:S01]  /*8010*/  F2FP.BF16.F32.PACK_AB R55, R27, R22 ;  /* 0x000000161b37723e */ /* 0x000fe200000010ff */
[----:B------:R-:W-:Y:S01]  /*8020*/  FFMA R35, R41, R44, R35 ;  /* 0x0000002c29237223 */ /* 0x000fe20000000023 */
[----:B------:R-:W-:Y:S02]  /*8030*/  F2FP.BF16.F32.PACK_AB R100, R25, R24 ;  /* 0x000000181964723e */ /* 0x000fe400000010ff */
[----:B------:R-:W-:Y:S01]  /*8040*/  F2FP.BF16.F32.PACK_AB R101, R31, R26 ;  /* 0x0000001a1f65723e */ /* 0x000fe200000010ff */
[----:B------:R3:W-:Y:S01]  /*8050*/  STS.128 [R92+0x2020], R52 ;  /* 0x002020345c007388 */ /* 0x0007e20000000c00 */
        /* <DEDUP_REMOVED lines=8> */
[----:B-1----:R-:W1:Y:S02]  /*80e0*/  FENCE.VIEW.ASYNC.S ;  /* 0x00000000000073c6 */ /* 0x002e640000000000 */
[----:B-1----:R-:W-:Y:S06]  /*80f0*/  BAR.SYNC.DEFER_BLOCKING 0x1, 0x80 ;  /* 0x0042000000007b1d */ /* 0x002fec0000010000 */
[----:B------:R-:W-:Y:S05]  /*8100*/  @P0 BRA `(.L_x_130) ;  /* 0x0000000000280947 */ /* 0x000fea0003800000 */
[----:B------:R-:W1:Y:S01]  /*8110*/  LDCU.64 UR6, c[0x0][0x348] ;  /* 0x00006900ff0677ac */ /* 0x000e620008000a00 */
[----:B------:R-:W-:Y:S02]  /*8120*/  UIADD3 UR9, UPT, UPT, UR49, 0x20, URZ ;  /* 0x0000002031097890 */ /* 0x000fe4000fffe0ff */
[----:B------:R-:W-:Y:S01]  /*8130*/  UIADD3 UR8, UPT, UPT, UR44, 0x2200, URZ ;  /* 0x000022002c087890 */ /* 0x000fe2000fffe0ff */
[----:B------:R-:W-:Y:S01]  /*8140*/  UMOV UR10, UR50 ;  /* 0x00000032000a7c82 */ /* 0x000fe20008000000 */
[----:B------:R-:W-:Y:S01]  /*8150*/  UMOV UR11, UR36 ;  /* 0x00000024000b7c82 */ /* 0x000fe20008000000 */
[----:B-1----:R-:W-:Y:S04]  /*8160*/  UIADD3 UR4, UP0, UPT, UR6, 0x680, URZ ;  /* 0x0000068006047890 */ /* 0x002fe8000ff1e0ff */
[----:B------:R-:W-:Y:S09]  /*8170*/  UIADD3.X UR5, UPT, UPT, URZ, UR7, URZ, UP0, !UPT ;  /* 0x00000007ff057290 */ /* 0x000ff200087fe4ff */
[----:B------:R1:W-:Y:S01]  /*8180*/  UTMASTG.3D [UR8], [UR4] ;  /* 0x00000008040073b5 */ /* 0x0003e20008010000 */
[----:B------:R0:W-:Y:S01]  /*8190*/  UTMACMDFLUSH ;  /* 0x00000000000079b7 */ /* 0x0001e20000000000 */
[----:B-1----:R-:W-:Y:S04]  /*81a0*/  DEPBAR.LE SB0, 0x1 ;  /* 0x000080400000791a */ /* 0x002fe80000000000 */
.L_x_130:
[----:B------:R-:W-:Y:S05]  /*81b0*/  BSYNC.RECONVERGENT B0 ;  /* 0x0000000000007941 */ /* 0x000fea0003800200 */
.L_x_129:
[----:B------:R-:W-:Y:S01]  /*81c0*/  BAR.SYNC.DEFER_BLOCKING 0x1, 0x80 ;  /* 0x0042000000007b1d */ /* 0x000fe20000010000 */
[----:B------:R-:W-:Y:S04]  /*81d0*/  UIADD3 UR4, UPT, UPT, UR46, 0x1, URZ ;  /* 0x000000012e047890 */ /* 0x000fe8000fffe0ff */
[----:B------:R-:W-:Y:S04]  /*81e0*/  UISETP.NE.AND UP0, UPT, UR4, 0x4, UPT ;  /* 0x000000040400788c */ /* 0x000fe8000bf05270 */
[----:B------:R-:W-:Y:S01]  /*81f0*/  USEL UR45, UR4, URZ, UP0 ;  /* 0x000000ff042d7287 */ /* 0x000fe20008000000 */
[----:B------:R1:W-:Y:S01]  /*8200*/  @P6 SYNCS.ARRIVE.TRANS64.RED.A1T0 RZ, [R104+URZ], RZ ;  /* 0x000000ff68ff69a7 */ /* 0x0003e200081004ff */
[----:B------:R-:W-:Y:S01]  /*8210*/  BSSY B1, `(.L_x_131) ;  /* 0x0000017000017945 */ /* 0x000fe20003800000 */
[----:B------:R-:W4:Y:S02]  /*8220*/  @P6 SYNCS.PHASECHK.TRANS64.TRYWAIT P0, [R62+URZ+0x80], R61 ;  /* 0x0000803d3e0065a7 */ /* 0x000f2400080011ff */
[----:B----4-:R-:W-:Y:S01]  /*8230*/  @P6 SEL R46, RZ, 0x1, !P0 ;  /* 0x00000001ff2e6807 */ /* 0x010fe20004000000 */
[----:B-1----:R-:W-:Y:S06]  /*8240*/  @!P6 BRA `(.L_x_132) ;  /* 0x00000000004ce947 */ /* 0x002fec0003800000 */
        /* <DEDUP_REMOVED lines=9> */
[----:B------:R-:W-:Y:S04]  /*82e0*/  SHF.L.U32 R5, R91, 0x1f, RZ ;  /* 0x0000001f5b057819 */ /* 0x000fe800000006ff */
[----:B------:R-:W1:Y:S02]  /*82f0*/  SYNCS.PHASECHK.TRANS64.TRYWAIT P0, [R62+URZ+0x80], R5 ;  /* 0x000080053e0075a7 */ /* 0x000e6400080011ff */
[----:B-1----:R-:W-:Y:S05]  /*8300*/  @!P0 BRA `(.L_x_135) ;  /* 0x0000002800248947 */ /* 0x002fea0003800000 */
.L_x_134:
[----:B------:R-:W-:Y:S05]  /*8310*/  BSYNC B0 ;  /* 0x0000000000007941 */ /* 0x000fea0003800000 */
.L_x_133:
[----:B------:R-:W-:Y:S02]  /*8320*/  ISETP.NE.AND P0, PT, R60, RZ, PT ;  /* 0x000000ff3c00720c */ /* 0x000fe40003f05270 */
[----:B------:R-:W-:Y:S11]  /*8330*/  IADD3 R47, PT, PT, R47, 0x1, RZ ;  /* 0x000000012f2f7810 */ /* 0x000ff60007ffe0ff */
[----:B------:R4:W1:Y:S04]  /*8340*/  @P0 LDS.128 R48, [R4] ;  /* 0x0000000004300984 */ /* 0x0008680000000c00 */
[----:B------:R4:W1:Y:S04]  /*8350*/  @P0 LDS.128 R56, [R3+0x10] ;  /* 0x0000100003380984 */ /* 0x0008680000000c00 */
[----:B------:R4:W1:Y:S04]  /*8360*/  @P0 LDS.128 R64, [R2+0x20] ;  /* 0x0000200002400984 */ /* 0x0008680000000c00 */
[----:B------:R4:W1:Y:S02]  /*8370*/  @P0 LDS.128 R72, [R0+0x30] ;  /* 0x0000300000480984 */ /* 0x0008640000000c00 */
.L_x_132:
[----:B------:R-:W-:Y:S05]  /*8380*/  BSYNC B1 ;  /* 0x0000000000017941 */ /* 0x000fea0003800000 */
.L_x_131:
[----:B----4-:R-:W-:Y:S05]  /*8390*/  VIADD R0, R39, 0x40 ;  /* 0x0000004027007836 */ /* 0x010fea0000000000 */
[----:B------:R-:W-:Y:S04]  /*83a0*/  SHF.R.U32.HI R0, RZ, 0x15, R0 ;  /* 0x00000015ff007819 */ /* 0x000fe80000011600 */
[----:B------:R-:W-:Y:S11]  /*83b0*/  LOP3.LUT P0, RZ, R0, 0x3, R81, 0x48, !PT ;  /* 0x0000000300ff7812 */ /* 0x000ff60007804851 */
[----:B------:R-:W-:Y:S02]  /*83c0*/  @!UPT UIADD3 URZ, UPT, UPT, URZ, URZ, URZ ;  /* 0x000000fffffff290 */ /* 0x000fe4000fffe0ff */
[----:B------:R-:W-:Y:S05]  /*83d0*/  @!P0 BRA `(.L_x_136) ;  /* 0x0000000000408947 */ /* 0x000fea0003800000 */
[----:B------:R-:W1:Y:S01]  /*83e0*/  LDCU.64 UR8, c[0x4][0x70] ;  /* 0x01000e00ff0877ac */ /* 0x000e620008000a00 */
[----:B------:R-:W-:Y:S01]  /*83f0*/  MOV R3, 0x0 ;  /* 0x0000000000037802 */ /* 0x000fe20000000f00 */
[----:B------:R-:W-:Y:S02]  /*8400*/  HFMA2 R12, -RZ, RZ, 0, 5.9604644775390625e-08 ;  /* 0x00000001ff0c7431 */ /* 0x000fe400000001ff */
[----:B------:R-:W-:Y:S02]  /*8410*/  IMAD.MOV.U32 R8, RZ, RZ, 0x192 ;  /* 0x00000192ff087424 */ /* 0x000fe400078e00ff */
[----:B------:R-:W-:Y:S01]  /*8420*/  IMAD.MOV.U32 R13, RZ, RZ, RZ ;  /* 0x000000ffff0d7224 */ /* 0x000fe200078e00ff */
[----:B------:R-:W4:Y:S01]  /*8430*/  LDCU.64 UR6, c[0x4][0x78] ;  /* 0x01000f00ff0677ac */ /* 0x000f220008000a00 */
[----:B------:R-:W2:Y:S01]  /*8440*/  LDC.64 R2, c[0x4][R3] ;  /* 0x0100000003027b82 */ /* 0x000ea20000000a00 */
[----:B------:R-:W5:Y:S01]  /*8450*/  LDCU.64 UR4, c[0x4][0x10] ;  /* 0x01000200ff0477ac */ /* 0x000f620008000a00 */
[----:B-1----:R-:W-:Y:S01]  /*8460*/  MOV R5, UR9 ;  /* 0x0000000900057c02 */ /* 0x002fe20008000f00 */
[----:B------:R-:W-:Y:S01]  /*8470*/  IMAD.U32 R4, RZ, RZ, UR8 ;  /* 0x00000008ff047e24 */ /* 0x000fe2000f8e00ff */
[----:B----4-:R-:W-:Y:S01]  /*8480*/  MOV R7, UR7 ;  /* 0x0000000700077c02 */ /* 0x010fe20008000f00 */
[----:B------:R-:W-:Y:S01]  /*8490*/  IMAD.U32 R6, RZ, RZ, UR6 ;  /* 0x00000006ff067e24 */ /* 0x000fe2000f8e00ff */
[----:B-----5:R-:W-:Y:S01]  /*84a0*/  MOV R11, UR5 ;  /* 0x00000005000b7c02 */ /* 0x020fe20008000f00 */
[----:B------:R-:W-:Y:S02]  /*84b0*/  IMAD.U32 R10, RZ, RZ, UR4 ;  /* 0x00000004ff0a7e24 */ /* 0x000fe4000f8e00ff */
[----:B------:R-:W-:Y:S07]  /*84c0*/  LEPC R20, `(.L_x_136) ;  /* 0x000000001014794e */ /* 0x000fee0000000000 */
[----:B--23--:R-:W-:Y:S05]  /*84d0*/  CALL.ABS.NOINC R2 ;  /* 0x0000000002007343 */ /* 0x00cfea0003c00000 */
.L_x_136:
[C---:B-1----:R-:W-:Y:S01]  /*84e0*/  SHF.L.U32 R40, R48.reuse, 0x10, RZ ;  /* 0x0000001030287819 */ /* 0x042fe200000006ff */
[----:B------:R-:W-:Y:S05]  /*84f0*/  WARPSYNC.ALL ;  /* 0x0000000000007948 */ /* 0x000fea0003800000 */
[----:B------:R-:W-:Y:S01]  /*8500*/  R2UR UR4, R39 ;  /* 0x00000000270472ca */ /* 0x000fe200000e0000 */
[----:B------:R-:W-:Y:S01]  /*8510*/  BSSY.RECONVERGENT B0, `(.L_x_137) ;  /* 0x000008f000007945 */ /* 0x000fe20003800200 */
[----:B------:R-:W-:Y:S02]  /*8520*/  LOP3.LUT R43, R48, 0xffff0000, RZ, 0xc0, !PT ;  /* 0xffff0000302b7812 */ /* 0x000fe400078ec0ff */
[----:B------:R-:W-:Y:S02]  /*8530*/  SHF.L.U32 R42, R49, 0x10, RZ ;  /* 0x00000010312a7819 */ /* 0x000fe400000006ff */
[C---:B------:R-:W-:Y:S02]  /*8540*/  SHF.L.U32 R45, R51.reuse, 0x10, RZ ;  /* 0x00000010332d7819 */ /* 0x040fe400000006ff */
[----:B------:R-:W-:Y:S02]  /*8550*/  LOP3.LUT R44, R51, 0xffff0000, RZ, 0xc0, !PT ;  /* 0xffff0000332c7812 */ /* 0x000fe400078ec0ff */
[----:B------:R-:W-:Y:S02]  /*8560*/  ISETP.NE.AND P6, PT, R97, RZ, PT ;  /* 0x000000ff6100720c */ /* 0x000fe40003fc5270 */
[----:B------:R-:W-:Y:S01]  /*8570*/  ISETP.NE.AND P0, PT, R96, RZ, PT ;  /* 0x000000ff6000720c */ /* 0x000fe20003f05270 */
[----:B------:R-:W1:Y:S01]  /*8580*/  LDTM.x32 R4, tmem[UR4+0x40] ;  /* 0x00004004000479ee */ /* 0x000e6200082c0000 */
[----:B------:R-:W-:Y:S09]  /*8590*/  MOV R61, UR45 ;  /* 0x0000002d003d7c02 */ /* 0x000ff20008000f00 */
[----:B------:R-:W-:Y:S02]  /*85a0*/  @P6 LEA R61, R61, UR44, 0x3 ;  /* 0x0000002c3d3d6c11 */ /* 0x000fe4000f8e18ff */
[----:B------:R-:W-:Y:S02]  /*85b0*/  @P6 SHF.L.U32 R104, R91, 0x1f, RZ ;  /* 0x0000001f5b686819 */ /* 0x000fe400000006ff */
[----:B------:R-:W-:Y:S02]  /*85c0*/  @P6 IADD3 R62, PT, PT, R61, 0xa0, RZ ;  /* 0x000000a03d3e6810 */ /* 0x000fe40007ffe0ff */
[----:B------:R-:W-:Y:S02]  /*85d0*/  LEA R61, R47, UR44, 0x3 ;  /* 0x0000002c2f3d7c11 */ /* 0x000fe4000f8e18ff */
[----:B------:R-:W-:Y:S01]  /*85e0*/  @P6 PRMT R62, R99, 0x654, R62 ;  /* 0x00000654633e6816 */ /* 0x000fe2000000003e */
[C---:B-1----:R-:W-:Y:S01]  /*85f0*/  FMUL R0, R38.reuse, R4 ;  /* 0x0000000426007220 */ /* 0x042fe20000400000 */
[C---:B------:R-:W-:Y:S01]  /*8600*/  FMUL R2, R38.reuse, R5 ;  /* 0x0000000526027220 */ /* 0x040fe20000400000 */
[C---:B------:R-:W-:Y:S01]  /*8610*/  FMUL R3, R38.reuse, R6 ;  /* 0x0000000626037220 */ /* 0x040fe20000400000 */
        /* <DEDUP_REMOVED lines=8> */
[----:B---3--:R-:W-:Y:S01]  /*86a0*/  F2FP.BF16.F32.PACK_AB R68, R2, R0 ;  /* 0x000000000244723e */ /* 0x008fe200000010ff */
[----:B------:R-:W-:Y:S01]  /*86b0*/  FMUL R5, R38, R9 ;  /* 0x0000000926057220 */ /* 0x000fe20000400000 */
[C---:B------:R-:W-:Y:S01]  /*86c0*/  FFMA R7, R41.reuse, R40, R7 ;  /* 0x0000002829077223 */ /* 0x040fe20000000007 */
[----:B------:R-:W-:Y:S01]  /*86d0*/  SHF.L.U32 R40, R56, 0x10, RZ ;  /* 0x0000001038287819 */ /* 0x000fe200000006ff */
[C---:B------:R-:W-:Y:S01]  /*86e0*/  FMUL R6, R38.reuse, R10 ;  /* 0x0000000a26067220 */ /* 0x040fe20000400000 */
[C---:B------:R-:W-:Y:S01]  /*86f0*/  FMUL R11, R38.reuse, R11 ;  /* 0x0000000b260b7220 */ /* 0x040fe20000400000 */
[----:B------:R-:W-:Y:S01]  /*8700*/  FFMA R4, R41, R43, R4 ;  /* 0x0000002b29047223 */ /* 0x000fe20000000004 */
[----:B------:R-:W-:Y:S01]  /*8710*/  SHF.L.U32 R43, R57, 0x10, RZ ;  /* 0x00000010392b7819 */ /* 0x000fe200000006ff */
[----:B------:R-:W-:Y:S01]  /*8720*/  FMUL R8, R38, R12 ;  /* 0x0000000c26087220 */ /* 0x000fe20000400000 */
[----:B------:R-:W-:Y:S01]  /*8730*/  F2FP.BF16.F32.PACK_AB R69, R7, R3 ;  /* 0x000000030745723e */ /* 0x000fe200000010ff */
[C---:B------:R-:W-:Y:S01]  /*8740*/  FFMA R5, R41.reuse, R42, R5 ;  /* 0x0000002a29057223 */ /* 0x040fe20000000005 */
[----:B------:R-:W-:Y:S01]  /*8750*/  LOP3.LUT R42, R56, 0xffff0000, RZ, 0xc0, !PT ;  /* 0xffff0000382a7812 */ /* 0x000fe200078ec0ff */
[----:B------:R-:W-:Y:S01]  /*8760*/  FFMA R6, R41, R45, R6 ;  /* 0x0000002d29067223 */ /* 0x000fe20000000006 */
[----:B------:R-:W-:Y:S01]  /*8770*/  SHF.L.U32 R45, R65, 0x10, RZ ;  /* 0x00000010412d7819 */ /* 0x000fe200000006ff */
[----:B------:R-:W-:Y:S01]  /*8780*/  FFMA R11, R41, R44, R11 ;  /* 0x0000002c290b7223 */ /* 0x000fe2000000000b */
[----:B------:R-:W-:Y:S01]  /*8790*/  F2FP.BF16.F32.PACK_AB R70, R5, R4 ;  /* 0x000000040546723e */ /* 0x000fe200000010ff */
[----:B------:R-:W-:Y:S01]  /*87a0*/  FFMA R8, R41, R40, R8 ;  /* 0x0000002829087223 */ /* 0x000fe20000000008 */
[----:B------:R-:W-:Y:S01]  /*87b0*/  LOP3.LUT R40, R57, 0xffff0000, RZ, 0xc0, !PT ;  /* 0xffff000039287812 */ /* 0x000fe200078ec0ff */
[C---:B------:R-:W-:Y:S01]  /*87c0*/  FMUL R9, R38.reuse, R13 ;  /* 0x0000000d26097220 */ /* 0x040fe20000400000 */
[----:B------:R-:W-:Y:S01]  /*87d0*/  F2FP.BF16.F32.PACK_AB R71, R11, R6 ;  /* 0x000000060b47723e */ /* 0x000fe200000010ff */
[C---:B------:R-:W-:Y:S01]  /*87e0*/  FMUL R10, R38.reuse, R14 ;  /* 0x0000000e260a7220 */ /* 0x040fe20000400000 */
[----:B------:R-:W-:Y:S01]  /*87f0*/  LOP3.LUT R44, R75, 0xffff0000, RZ, 0xc0, !PT ;  /* 0xffff00004b2c7812 */ /* 0x000fe200078ec0ff */
[----:B------:R-:W-:Y:S01]  /*8800*/  FMUL R15, R38, R15 ;  /* 0x0000000f260f7220 */ /* 0x000fe20000400000 */
        /* <DEDUP_REMOVED lines=8> */
[----:B------:R-:W-:Y:S01]  /*8890*/  FMUL R13, R38, R17 ;  /* 0x00000011260d7220 */ /* 0x000fe20000400000 */
[----:B------:R-:W-:Y:S01]  /*88a0*/  F2FP.BF16.F32.PACK_AB R53, R15, R10 ;  /* 0x0000000a0f35723e */ /* 0x000fe200000010ff */
[C---:B------:R-:W-:Y:S01]  /*88b0*/  FFMA R12, R41.reuse, R42, R12 ;  /* 0x0000002a290c7223 */ /* 0x040fe2000000000c */
[----:B------:R-:W-:Y:S01]  /*88c0*/  LOP3.LUT R42, R64, 0xffff0000, RZ, 0xc0, !PT ;  /* 0xffff0000402a7812 */ /* 0x000fe200078ec0ff */
[C---:B------:R-:W-:Y:S01]  /*88d0*/  FMUL R14, R38.reuse, R18 ;  /* 0x00000012260e7220 */ /* 0x040fe20000400000 */
[----:B------:R-:W-:Y:S01]  /*88e0*/  FFMA R13, R41, R40, R13 ;  /* 0x00000028290d7223 */ /* 0x000fe2000000000d */
[----:B------:R-:W-:Y:S01]  /*88f0*/  LOP3.LUT R40, R59, 0xffff0000, RZ, 0xc0, !PT ;  /* 0xffff00003b287812 */ /* 0x000fe200078ec0ff */
[----:B------:R1:W-:Y:S01]  /*8900*/  STS.128 [R94+0x4000], R68 ;  /* 0x004000445e007388 */ /* 0x0003e20000000c00 */
[----:B------:R-:W-:Y:S01]  /*8910*/  FMUL R19, R38, R19 ;  /* 0x0000001326137220 */ /* 0x000fe20000400000 */
[----:B------:R-:W-:Y:S01]  /*8920*/  FFMA R14, R41, R43, R14 ;  /* 0x0000002b290e7223 */ /* 0x000fe2000000000e */
[----:B------:R-:W-:Y:S01]  /*8930*/  SHF.L.U32 R43, R64, 0x10, RZ ;  /* 0x00000010402b7819 */ /* 0x000fe200000006ff */
[C---:B------:R-:W-:Y:S01]  /*8940*/  FMUL R16, R38.reuse, R20 ;  /* 0x0000001426107220 */ /* 0x040fe20000400000 */
        /* <DEDUP_REMOVED lines=18> */
[C---:B------:R-:W-:Y:S01]  /*8a70*/  FMUL R22, R38.reuse, R26 ;  /* 0x0000001a26167220 */ /* 0x040fe20000400000 */
[----:B------:R-:W-:Y:S01]  /*8a80*/  FMUL R27, R38, R27 ;  /* 0x0000001b261b7220 */ /* 0x000fe20000400000 */
[----:B------:R-:W-:Y:S01]  /*8a90*/  FFMA R20, R41, R43, R20 ;  /* 0x0000002b29147223 */ /* 0x000fe20000000014 */
[----:B------:R-:W-:Y:S01]  /*8aa0*/  SHF.L.U32 R43, R73, 0x10, RZ ;  /* 0x00000010492b7819 */ /* 0x000fe200000006ff */
[C---:B------:R-:W-:Y:S01]  /*8ab0*/  FFMA R21, R41.reuse, R40, R21 ;  /* 0x0000002829157223 */ /* 0x040fe20000000015 */
[C---:B------:R-:W-:Y:S01]  /*8ac0*/  FFMA R22, R41.reuse, R45, R22 ;  /* 0x0000002d29167223 */ /* 0x040fe20000000016 */
[C---:B------:R-:W-:Y:S01]  /*8ad0*/  FFMA R27, R41.reuse, R42, R27 ;  /* 0x0000002a291b7223 */ /* 0x040fe2000000001b */
[----:B------:R-:W-:Y:S01]  /*8ae0*/  SHF.L.U32 R40, R72, 0x10, RZ ;  /* 0x0000001048287819 */ /* 0x000fe200000006ff */
[----:B------:R-:W-:Y:S01]  /*8af0*/  FMUL R24, R38, R28 ;  /* 0x0000001c26187220 */ /* 0x000fe20000400000 */
[----:B------:R-:W-:Y:S01]  /*8b00*/  LOP3.LUT R42, R72, 0xffff0000, RZ, 0xc0, !PT ;  /* 0xffff0000482a7812 */ /* 0x000fe200078ec0ff */
[C---:B------:R-:W-:Y:S01]  /*8b10*/  FMUL R25, R38.reuse, R29 ;  /* 0x0000001d26197220 */ /* 0x040fe20000400000 */
[C---:B------:R-:W-:Y:S01]  /*8b20*/  FMUL R26, R38.reuse, R30 ;  /* 0x0000001e261a7220 */ /* 0x040fe20000400000 */
[----:B------:R-:W-:Y:S01]  /*8b30*/  FFMA R24, R41, R40, R24 ;  /* 0x0000002829187223 */ /* 0x000fe20000000018 */
[----:B------:R-:W-:Y:S01]  /*8b40*/  LOP3.LUT R40, R73, 0xffff0000, RZ, 0xc0, !PT ;  /* 0xffff000049287812 */ /* 0x000fe200078ec0ff */
[C---:B------:R-:W-:Y:S01]  /*8b50*/  FFMA R25, R41.reuse, R42, R25 ;  /* 0x0000002a29197223 */ /* 0x040fe20000000019 */
        /* <DEDUP_REMOVED lines=42> */
.L_x_138:
[----:B------:R-:W-:Y:S05]  /*8e00*/  BSYNC.RECONVERGENT B0 ;  /* 0x0000000000007941 */ /* 0x000fea0003800200 */
.L_x_137:
        /* <DEDUP_REMOVED lines=21> */
.L_x_142:
[----:B------:R-:W-:Y:S05]  /*8f60*/  BSYNC B0 ;  /* 0x0000000000007941 */ /* 0x000fea0003800000 */
.L_x_141:
[----:B------:R-:W-:Y:S11]  /*8f70*/  ISETP.NE.AND P0, PT, R60, RZ, PT ;  /* 0x000000ff3c00720c */ /* 0x000ff60003f05270 */
[----:B------:R-:W-:Y:S02]  /*8f80*/  @!UPT UIADD3 URZ, UPT, UPT, URZ, URZ, URZ ;  /* 0x000000fffffff290 */ /* 0x000fe4000fffe0ff */
[----:B------:R4:W1:Y:S04]  /*8f90*/  @P0 LDS.128 R48, [R3] ;  /* 0x0000000003300984 */ /* 0x0008680000000c00 */
[----:B------:R4:W1:Y:S04]  /*8fa0*/  @P0 LDS.128 R56, [R2+0x10] ;  /* 0x0000100002380984 */ /* 0x0008680000000c00 */
[----:B------:R4:W1:Y:S04]  /*8fb0*/  @P0 LDS.128 R64, [R0+0x20] ;  /* 0x0000200000400984 */ /* 0x0008680000000c00 */
[----:B------:R4:W1:Y:S02]  /*8fc0*/  @P0 LDS.128 R72, [R47+0x30] ;  /* 0x000030002f480984 */ /* 0x0008640000000c00 */
.L_x_140:
[----:B------:R-:W-:Y:S05]  /*8fd0*/  BSYNC B1 ;  /* 0x0000000000017941 */ /* 0x000fea0003800000 */
.L_x_139:
[----:B----4-:R-:W-:Y:S05]  /*8fe0*/  VIADD R0, R39, 0x60 ;  /* 0x0000006027007836 */ /* 0x010fea0000000000 */
[----:B------:R-:W-:Y:S04]  /*8ff0*/  SHF.R.U32.HI R0, RZ, 0x15, R0 ;  /* 0x00000015ff007819 */ /* 0x000fe80000011600 */
[----:B------:R-:W-:Y:S11]  /*9000*/  LOP3.LUT P0, RZ, R0, 0x3, R81, 0x48, !PT ;  /* 0x0000000300ff7812 */ /* 0x000ff60007804851 */
[----:B------:R-:W-:Y:S02]  /*9010*/  @!UPT UIADD3 URZ, UPT, UPT, URZ, URZ, URZ ;  /* 0x000000fffffff290 */ /* 0x000fe4000fffe0ff */
[----:B------:R-:W-:Y:S05]  /*9020*/  @!P0 BRA `(.L_x_144) ;  /* 0x0000000000408947 */ /* 0x000fea0003800000 */
[----:B------:R-:W4:Y:S01]  /*9030*/  LDCU.64 UR8, c[0x4][0x70] ;  /* 0x01000e00ff0877ac */ /* 0x000f220008000a00 */
[----:B------:R-:W-:Y:S01]  /*9040*/  MOV R3, 0x0 ;  /* 0x0000000000037802 */ /* 0x000fe20000000f00 */
[----:B------:R-:W-:Y:S02]  /*9050*/  HFMA2 R12, -RZ, RZ, 0, 5.9604644775390625e-08 ;  /* 0x00000001ff0c7431 */ /* 0x000fe400000001ff */
[----:B------:R-:W-:Y:S02]  /*9060*/  IMAD.MOV.U32 R8, RZ, RZ, 0x192 ;  /* 0x00000192ff087424 */ /* 0x000fe400078e00ff */
[----:B------:R-:W-:Y:S01]  /*9070*/  IMAD.MOV.U32 R13, RZ, RZ, RZ ;  /* 0x000000ffff0d7224 */ /* 0x000fe200078e00ff */
[----:B------:R-:W5:Y:S01]  /*9080*/  LDCU.64 UR6, c[0x4][0x78] ;  /* 0x01000f00ff0677ac */ /* 0x000f620008000a00 */
[----:B------:R-:W2:Y:S01]  /*9090*/  LDC.64 R2, c[0x4][R3] ;  /* 0x0100000003027b82 */ /* 0x000ea20000000a00 */
[----:B------:R-:W3:Y:S01]  /*90a0*/  LDCU.64 UR4, c[0x4][0x10] ;  /* 0x01000200ff0477ac */ /* 0x000ee20008000a00 */
[----:B----4-:R-:W-:Y:S01]  /*90b0*/  MOV R5, UR9 ;  /* 0x0000000900057c02 */ /* 0x010fe20008000f00 */
[----:B-1----:R-:W-:Y:S01]  /*90c0*/  IMAD.U32 R4, RZ, RZ, UR8 ;  /* 0x00000008ff047e24 */ /* 0x002fe2000f8e00ff */
[----:B-----5:R-:W-:Y:S01]  /*90d0*/  MOV R7, UR7 ;  /* 0x0000000700077c02 */ /* 0x020fe20008000f00 */
[----:B------:R-:W-:Y:S01]  /*90e0*/  IMAD.U32 R6, RZ, RZ, UR6 ;  /* 0x00000006ff067e24 */ /* 0x000fe2000f8e00ff */
[----:B---3--:R-:W-:Y:S01]  /*90f0*/  MOV R11, UR5 ;  /* 0x00000005000b7c02 */ /* 0x008fe20008000f00 */
[----:B------:R-:W-:Y:S02]  /*9100*/  IMAD.U32 R10, RZ, RZ, UR4 ;  /* 0x00000004ff0a7e24 */ /* 0x000fe4000f8e00ff */
[----:B------:R-:W-:Y:S07]  /*9110*/  LEPC R20, `(.L_x_144) ;  /* 0x000000001014794e */ /* 0x000fee0000000000 */
[----:B--2---:R-:W-:Y:S05]  /*9120*/  CALL.ABS.NOINC R2 ;  /* 0x0000000002007343 */ /* 0x004fea0003c00000 */
.L_x_144:
[----:B------:R-:W-:Y:S01]  /*9130*/  ISETP.NE.AND P0, PT, R96, RZ, PT ;  /* 0x000000ff6000720c */ /* 0x000fe20003f05270 */
[----:B------:R-:W-:Y:S05]  /*9140*/  WARPSYNC.ALL ;  /* 0x0000000000007948 */ /* 0x000fea0003800000 */
[----:B------:R-:W-:Y:S01]  /*9150*/  R2UR UR4, R39 ;  /* 0x00000000270472ca */ /* 0x000fe200000e0000 */
[----:B------:R-:W-:Y:S01]  /*9160*/  BSSY.RECONVERGENT B0, `(.L_x_145) ;  /* 0x000008c000007945 */ /* 0x000fe20003800200 */
[C---:B-1----:R-:W-:Y:S02]  /*9170*/  SHF.L.U32 R40, R48.reuse, 0x10, RZ ;  /* 0x0000001030287819 */ /* 0x042fe400000006ff */
[----:B------:R-:W-:Y:S02]  /*9180*/  LOP3.LUT R42, R48, 0xffff0000, RZ, 0xc0, !PT ;  /* 0xffff0000302a7812 */ /* 0x000fe400078ec0ff */
[C---:B------:R-:W-:Y:S02]  /*9190*/  SHF.L.U32 R43, R49.reuse, 0x10, RZ ;  /* 0x00000010312b7819 */ /* 0x040fe400000006ff */
[----:B------:R-:W-:Y:S02]  /*91a0*/  LOP3.LUT R44, R49, 0xffff0000, RZ, 0xc0, !PT ;  /* 0xffff0000312c7812 */ /* 0x000fe400078ec0ff */
[C---:B------:R-:W-:Y:S02]  /*91b0*/  SHF.L.U32 R45, R50.reuse, 0x10, RZ ;  /* 0x00000010322d7819 */ /* 0x040fe400000006ff */
[----:B------:R-:W-:Y:S01]  /*91c0*/  LOP3.LUT R46, R50, 0xffff0000, RZ, 0xc0, !PT ;  /* 0xffff0000322e7812 */ /* 0x000fe200078ec0ff */
[----:B------:R-:W1:Y:S01]  /*91d0*/  LDTM.x32 R4, tmem[UR4+0x60] ;  /* 0x00006004000479ee */ /* 0x000e6200082c0000 */
[C---:B------:R-:W-:Y:S01]  /*91e0*/  SHF.L.U32 R47, R51.reuse, 0x10, RZ ;  /* 0x00000010332f7819 */ /* 0x040fe200000006ff */
[----:B------:R-:W-:Y:S01]  /*91f0*/  NOP ;  /* 0x0000000000007918 */ /* 0x000fe20000000000 */
[----:B------:R-:W-:Y:S02]  /*9200*/  LOP3.LUT R48, R51, 0xffff0000, RZ, 0xc0, !PT ;  /* 0xffff000033307812 */ /* 0x000fe400078ec0ff */
[C---:B------:R-:W-:Y:S02]  /*9210*/  SHF.L.U32 R49, R56.reuse, 0x10, RZ ;  /* 0x0000001038317819 */ /* 0x040fe400000006ff */
[----:B------:R-:W-:Y:S02]  /*9220*/  LOP3.LUT R51, R56, 0xffff0000, RZ, 0xc0, !PT ;  /* 0xffff000038337812 */ /* 0x000fe400078ec0ff */
[C---:B------:R-:W-:Y:S02]  /*9230*/  SHF.L.U32 R50, R57.reuse, 0x10, RZ ;  /* 0x0000001039327819 */ /* 0x040fe400000006ff */
[----:B---3--:R-:W-:Y:S02]  /*9240*/  LOP3.LUT R52, R57, 0xffff0000, RZ, 0xc0, !PT ;  /* 0xffff000039347812 */ /* 0x008fe400078ec0ff */
[C---:B------:R-:W-:Y:S02]  /*9250*/  SHF.L.U32 R53, R58.reuse, 0x10, RZ ;  /* 0x000000103a357819 */ /* 0x040fe400000006ff */
[----:B------:R-:W-:Y:S02]  /*9260*/  LOP3.LUT R54, R58, 0xffff0000, RZ, 0xc0, !PT ;  /* 0xffff00003a367812 */ /* 0x000fe400078ec0ff */
[C---:B------:R-:W-:Y:S02]  /*9270*/  SHF.L.U32 R55, R59.reuse, 0x10, RZ ;  /* 0x000000103b377819 */ /* 0x040fe400000006ff */
[----:B------:R-:W-:Y:S02]  /*9280*/  IADD3 R98, PT, PT, R98, 0x110, RZ ;  /* 0x0000011062627810 */ /* 0x000fe40007ffe0ff */
[----:B------:R-:W-:Y:S02]  /*9290*/  LOP3.LUT R56, R59, 0xffff0000, RZ, 0xc0, !PT ;  /* 0xffff00003b387812 */ /* 0x000fe400078ec0ff */
[----:B------:R-:W-:Y:S01]  /*92a0*/  SHF.L.U32 R57, R64, 0x10, RZ ;  /* 0x0000001040397819 */ /* 0x000fe200000006ff */
[----:B-1----:R-:W-:Y:S01]  /*92b0*/  FMUL R4, R38, R4 ;  /* 0x0000000426047220 */ /* 0x002fe20000400000 */
[----:B------:R-:W-:Y:S01]  /*92c0*/  LOP3.LUT R58, R64, 0xffff0000, RZ, 0xc0, !PT ;  /* 0xffff0000403a7812 */ /* 0x000fe200078ec0ff */
[----:B------:R-:W-:Y:S01]  /*92d0*/  FMUL R5, R38, R5 ;  /* 0x0000000526057220 */ /* 0x000fe20000400000 */
[----:B------:R-:W-:Y:S01]  /*92e0*/  LOP3.LUT R98, R98, 0xfefffff8, RZ, 0xc0, !PT ;  /* 0xfefffff862627812 */ /* 0x000fe200078ec0ff */
[C---:B------:R-:W-:Y:S01]  /*92f0*/  FFMA R4, R41.reuse, R40, R4 ;  /* 0x0000002829047223 */ /* 0x040fe20000000004 */
[C---:B------:R-:W-:Y:S01]  /*9300*/  FMUL R6, R38.reuse, R6 ;  /* 0x0000000626067220 */ /* 0x040fe20000400000 */
[----:B------:R-:W-:Y:S01]  /*9310*/  FFMA R5, R41, R42, R5 ;  /* 0x0000002a29057223 */ /* 0x000fe20000000005 */
[----:B------:R-:W-:Y:S01]  /*9320*/  SHF.L.U32 R59, R65, 0x10, RZ ;  /* 0x00000010413b7819 */ /* 0x000fe200000006ff */
[----:B------:R1:W-:Y:S01]  /*9330*/  SYNCS.ARRIVE.TRANS64.RED.A1T0 RZ, [R98+URZ], RZ ;  /* 0x000000ff62ff79a7 */ /* 0x0003e200081004ff */
[----:B------:R-:W-:Y:S01]  /*9340*/  FFMA R6, R41, R43, R6 ;  /* 0x0000002b29067223 */ /* 0x000fe20000000006 */
[C---:B------:R-:W-:Y:S01]  /*9350*/  FMUL R7, R38.reuse, R7 ;  /* 0x0000000726077220 */ /* 0x040fe20000400000 */
[----:B------:R-:W-:Y:S01]  /*9360*/  F2FP.BF16.F32.PACK_AB R100, R5, R4 ;  /* 0x000000040564723e */ /* 0x000fe200000010ff */
[C---:B------:R-:W-:Y:S01]  /*9370*/  FMUL R8, R38.reuse, R8 ;  /* 0x0000000826087220 */ /* 0x040fe20000400000 */
[----:B------:R-:W-:Y:S01]  /*9380*/  FMUL R9, R38, R9 ;  /* 0x0000000926097220 */ /* 0x000fe20000400000 */
[----:B------:R-:W-:Y:S01]  /*9390*/  LOP3.LUT R60, R65, 0xffff0000, RZ, 0xc0, !PT ;  /* 0xffff0000413c7812 */ /* 0x000fe200078ec0ff */
[C---:B------:R-:W-:Y:S01]  /*93a0*/  FFMA R7, R41.reuse, R44, R7 ;  /* 0x0000002c29077223 */ /* 0x040fe20000000007 */
[C---:B------:R-:W-:Y:S01]  /*93b0*/  FFMA R8, R41.reuse, R45, R8 ;  /* 0x0000002d29087223 */ /* 0x040fe20000000008 */
[----:B------:R-:W-:Y:S01]  /*93c0*/  SHF.L.U32 R61, R66, 0x10, RZ ;  /* 0x00000010423d7819 */ /* 0x000fe200000006ff */
[----:B------:R-:W-:Y:S01]  /*93d0*/  FFMA R9, R41, R46, R9 ;  /* 0x0000002e29097223 */ /* 0x000fe20000000009 */
[C---:B------:R-:W-:Y:S01]  /*93e0*/  FMUL R10, R38.reuse, R10 ;  /* 0x0000000a260a7220 */ /* 0x040fe20000400000 */
[----:B------:R-:W-:Y:S01]  /*93f0*/  F2FP.BF16.F32.PACK_AB R101, R7, R6 ;  /* 0x000000060765723e */ /* 0x000fe200000010ff */
[C---:B------:R-:W-:Y:S01]  /*9400*/  FMUL R11, R38.reuse, R11 ;  /* 0x0000000b260b7220 */ /* 0x040fe20000400000 */
[----:B------:R-:W-:Y:S01]  /*9410*/  FMUL R0, R38, R12 ;  /* 0x0000000c26007220 */ /* 0x000fe20000400000 */
[----:B------:R-:W-:Y:S01]  /*9420*/  F2FP.BF16.F32.PACK_AB R102, R9, R8 ;  /* 0x000000080966723e */ /* 0x000fe200000010ff */
[C---:B------:R-:W-:Y:S01]  /*9430*/  FFMA R10, R41.reuse, R47, R10 ;  /* 0x0000002f290a7223 */ /* 0x040fe2000000000a */
[C---:B------:R-:W-:Y:S01]  /*9440*/  FFMA R11, R41.reuse, R48, R11 ;  /* 0x00000030290b7223 */ /* 0x040fe2000000000b */
[----:B------:R-:W-:Y:S01]  /*9450*/  LOP3.LUT R62, R66, 0xffff0000, RZ, 0xc0, !PT ;  /* 0xffff0000423e7812 */ /* 0x000fe200078ec0ff */
[----:B------:R-:W-:Y:S01]  /*9460*/  FFMA R0, R41, R49, R0 ;  /* 0x0000003129007223 */ /* 0x000fe20000000000 */
[C---:B------:R-:W-:Y:S01]  /*9470*/  FMUL R2, R38.reuse, R13 ;  /* 0x0000000d26027220 */ /* 0x040fe20000400000 */
[----:B------:R-:W-:Y:S01]  /*9480*/  SHF.L.U32 R63, R67, 0x10, RZ ;  /* 0x00000010433f7819 */ /* 0x000fe200000006ff */
[C---:B------:R-:W-:Y:S01]  /*9490*/  FMUL R3, R38.reuse, R14 ;  /* 0x0000000e26037220 */ /* 0x040fe20000400000 */
[----:B------:R-:W-:Y:S01]  /*94a0*/  F2FP.BF16.F32.PACK_AB R103, R11, R10 ;  /* 0x0000000a0b67723e */ /* 0x000fe200000010ff */
[----:B------:R-:W-:Y:S01]  /*94b0*/  FFMA R2, R41, R51, R2 ;  /* 0x0000003329027223 */ /* 0x000fe20000000002 */
[C---:B------:R-:W-:Y:S01]  /*94c0*/  FMUL R15, R38.reuse, R15 ;  /* 0x0000000f260f7220 */ /* 0x040fe20000400000 */
[C---:B------:R-:W-:Y:S01]  /*94d0*/  FMUL R12, R38.reuse, R16 ;  /* 0x00000010260c7220 */ /* 0x040fe20000400000 */
[----:B------:R-:W-:Y:S01]  /*94e0*/  FMUL R13, R38, R17 ;  /* 0x00000011260d7220 */ /* 0x000fe20000400000 */
[----:B------:R1:W-:Y:S01]  /*94f0*/  STS.128 [R94+0x6000], R100 ;  /* 0x006000645e007388 */ /* 0x0003e20000000c00 */
[----:B------:R-:W-:Y:S01]  /*9500*/  LOP3.LUT R64, R67, 0xffff0000, RZ, 0xc0, !PT ;  /* 0xffff000043407812 */ /* 0x000fe200078ec0ff */
[C---:B------:R-:W-:Y:S01]  /*9510*/  FFMA R3, R41.reuse, R50, R3 ;  /* 0x0000003229037223 */ /* 0x040fe20000000003 */
[----:B------:R-:W-:Y:S01]  /*9520*/  SHF.L.U32 R65, R72, 0x10, RZ ;  /* 0x0000001048417819 */ /* 0x000fe200000006ff */
[C---:B------:R-:W-:Y:S01]  /*9530*/  FFMA R15, R41.reuse, R52, R15 ;  /* 0x00000034290f7223 */ /* 0x040fe2000000000f */
[----:B------:R-:W-:Y:S01]  /*9540*/  F2FP.BF16.F32.PACK_AB R104, R2, R0 ;  /* 0x000000000268723e */ /* 0x000fe200000010ff */
[C---:B------:R-:W-:Y:S01]  /*9550*/  FFMA R12, R41.reuse, R53, R12 ;  /* 0x00000035290c7223 */ /* 0x040fe2000000000c */
[C---:B------:R-:W-:Y:S01]  /*9560*/  FFMA R13, R41.reuse, R54, R13 ;  /* 0x00000036290d7223 */ /* 0x040fe2000000000d */
[C---:B------:R-:W-:Y:S01]  /*9570*/  FMUL R14, R38.reuse, R18 ;  /* 0x00000012260e7220 */ /* 0x040fe20000400000 */
[C---:B------:R-:W-:Y:S01]  /*9580*/  FMUL R19, R38.reuse, R19 ;  /* 0x0000001326137220 */ /* 0x040fe20000400000 */
[C---:B------:R-:W-:Y:S01]  /*9590*/  FMUL R16, R38.reuse, R20 ;  /* 0x0000001426107220 */ /* 0x040fe20000400000 */
[C---:B------:R-:W-:Y:S01]  /*95a0*/  FMUL R17, R38.reuse, R21 ;  /* 0x0000001526117220 */ /* 0x040fe20000400000 */
[C---:B------:R-:W-:Y:S01]  /*95b0*/  FFMA R14, R41.reuse, R55, R14 ;  /* 0x00000037290e7223 */ /* 0x040fe2000000000e */
        /* <DEDUP_REMOVED lines=9> */
[----:B------:R-:W-:Y:S01]  /*9650*/  FFMA R23, R41, R60, R23 ;  /* 0x0000003c29177223 */ /* 0x000fe20000000017 */
[C---:B------:R-:W-:Y:S01]  /*9660*/  FMUL R27, R38.reuse, R27 ;  /* 0x0000001b261b7220 */ /* 0x040fe20000400000 */
[----:B------:R-:W-:Y:S01]  /*9670*/  F2FP.BF16.F32.PACK_AB R105, R15, R3 ;  /* 0x000000030f69723e */ /* 0x000fe200000010ff */
[----:B------:R-:W-:Y:S01]  /*9680*/  FFMA R20, R41, R61, R20 ;  /* 0x0000003d29147223 */ /* 0x000fe20000000014 */
[----:B------:R-:W-:Y:S01]  /*9690*/  F2FP.BF16.F32.PACK_AB R106, R13, R12 ;  /* 0x0000000c0d6a723e */ /* 0x000fe200000010ff */
[----:B------:R-:W-:Y:S01]  /*96a0*/  FMUL R24, R38, R28 ;  /* 0x0000001c26187220 */ /* 0x000fe20000400000 */
[----:B------:R-:W-:Y:S01]  /*96b0*/  F2FP.BF16.F32.PACK_AB R107, R19, R14 ;  /* 0x0000000e136b723e */ /* 0x000fe200000010ff */
[----:B------:R-:W-:Y:S01]  /*96c0*/  FFMA R21, R41, R62, R21 ;  /* 0x0000003e29157223 */ /* 0x000fe20000000015 */
[----:B------:R-:W-:Y:S01]  /*96d0*/  LOP3.LUT R66, R72, 0xffff0000, RZ, 0xc0, !PT ;  /* 0xffff000048427812 */ /* 0x000fe200078ec0ff */
[C---:B------:R-:W-:Y:S01]  /*96e0*/  FMUL R25, R38.reuse, R29 ;  /* 0x0000001d26197220 */ /* 0x040fe20000400000 */
[----:B------:R-:W-:Y:S01]  /*96f0*/  SHF.L.U32 R67, R73, 0x10, RZ ;  /* 0x0000001049437819 */ /* 0x000fe200000006ff */
[----:B------:R1:W-:Y:S01]  /*9700*/  STS.128 [R93+0x6010], R104 ;  /* 0x006010685d007388 */ /* 0x0003e20000000c00 */
[----:B------:R-:W-:Y:S01]  /*9710*/  FFMA R22, R41, R63, R22 ;  /* 0x0000003f29167223 */ /* 0x000fe20000000016 */
[----:B------:R-:W-:Y:S01]  /*9720*/  LOP3.LUT R68, R73, 0xffff0000, RZ, 0xc0, !PT ;  /* 0xffff000049447812 */ /* 0x000fe200078ec0ff */
[----:B------:R-:W-:Y:S01]  /*9730*/  FMUL R26, R38, R30 ;  /* 0x0000001e261a7220 */ /* 0x000fe20000400000 */
[C---:B------:R-:W-:Y:S01]  /*9740*/  FFMA R27, R41.reuse, R64, R27 ;  /* 0x00000040291b7223 */ /* 0x040fe2000000001b */
[----:B------:R-:W-:Y:S01]  /*9750*/  SHF.L.U32 R69, R74, 0x10, RZ ;  /* 0x000000104a457819 */ /* 0x000fe200000006ff */
[----:B------:R-:W-:Y:S01]  /*9760*/  FMUL R31, R38, R31 ;  /* 0x0000001f261f7220 */ /* 0x000fe20000400000 */
[C---:B------:R-:W-:Y:S01]  /*9770*/  FFMA R24, R41.reuse, R65, R24 ;  /* 0x0000004129187223 */ /* 0x040fe20000000018 */
[----:B------:R-:W-:Y:S01]  /*9780*/  LOP3.LUT R70, R74, 0xffff0000, RZ, 0xc0, !PT ;  /* 0xffff00004a467812 */ /* 0x000fe200078ec0ff */
[C---:B------:R-:W-:Y:S01]  /*9790*/  FMUL R28, R38.reuse, R32 ;  /* 0x00000020261c7220 */ /* 0x040fe20000400000 */
[----:B------:R-:W-:Y:S01]  /*97a0*/  FFMA R25, R41, R66, R25 ;  /* 0x0000004229197223 */ /* 0x000fe20000000019 */
[----:B------:R-:W-:Y:S01]  /*97b0*/  SHF.L.U32 R71, R75, 0x10, RZ ;  /* 0x000000104b477819 */ /* 0x000fe200000006ff */
[C---:B------:R-:W-:Y:S01]  /*97c0*/  FMUL R29, R38.reuse, R33 ;  /* 0x00000021261d7220 */ /* 0x040fe20000400000 */
[----:B------:R-:W-:Y:S01]  /*97d0*/  FFMA R26, R41, R67, R26 ;  /* 0x00000043291a7223 */ /* 0x000fe2000000001a */
[----:B------:R-:W-:Y:S01]  /*97e0*/  LOP3.LUT R72, R75, 0xffff0000, RZ, 0xc0, !PT ;  /* 0xffff00004b487812 */ /* 0x000fe200078ec0ff */
        /* <DEDUP_REMOVED lines=26> */
[----:B------:R-:W-:Y:S02]  /*9990*/  UIADD3 UR9, UPT, UPT, UR49, 0x60, URZ ;  /* 0x0000006031097890 */ /* 0x000fe4000fffe0ff */
[----:B------:R-:W-:Y:S01]  /*99a0*/  UIADD3 UR8, UPT, UPT, UR44, 0x6200, URZ ;  /* 0x000062002c087890 */ /* 0x000fe2000fffe0ff */
[----:B------:R-:W-:Y:S01]  /*99b0*/  UMOV UR10, UR50 ;  /* 0x00000032000a7c82 */ /* 0x000fe20008000000 */
[----:B------:R-:W-:Y:S01]  /*99c0*/  UMOV UR11, UR36 ;  /* 0x00000024000b7c82 */ /* 0x000fe20008000000 */
[----:B---3--:R-:W-:Y:S04]  /*99d0*/  UIADD3 UR4, UP0, UPT, UR6, 0x680, URZ ;  /* 0x0000068006047890 */ /* 0x008fe8000ff1e0ff */
[----:B------:R-:W-:Y:S09]  /*99e0*/  UIADD3.X UR5, UPT, UPT, URZ, UR7, URZ, UP0, !UPT ;  /* 0x00000007ff057290 */ /* 0x000ff200087fe4ff */
[----:B------:R3:W-:Y:S01]  /*99f0*/  UTMASTG.3D [UR8], [UR4] ;  /* 0x00000008040073b5 */ /* 0x0007e20008010000 */
[----:B------:R0:W-:Y:S01]  /*9a00*/  UTMACMDFLUSH ;  /* 0x00000000000079b7 */ /* 0x0001e20000000000 */
[----:B---3--:R-:W-:Y:S04]  /*9a10*/  DEPBAR.LE SB0, 0x1 ;  /* 0x000080400000791a */ /* 0x008fe80000000000 */
.L_x_146:
[----:B------:R-:W-:Y:S05]  /*9a20*/  BSYNC.RECONVERGENT B0 ;  /* 0x0000000000007941 */ /* 0x000fea0003800200 */
.L_x_145:
[----:B------:R-:W-:Y:S01]  /*9a30*/  BAR.SYNC.DEFER_BLOCKING 0x1, 0x80 ;  /* 0x0042000000007b1d */ /* 0x000fe20000010000 */
[----:B------:R-:W-:Y:S01]  /*9a40*/  UISETP.NE.AND UP0, UPT, UR47, -0x4, UPT ;  /* 0xfffffffc2f00788c */ /* 0x000fe2000bf05270 */
[----:B------:R-:W-:Y:S08]  /*9a50*/  IADD3 R0, PT, PT, R36, 0x1, RZ ;  /* 0x0000000124007810 */ /* 0x000ff00007ffe0ff */
[----:B------:R-:W-:Y:S05]  /*9a60*/  BRA.U !UP0, `(.L_x_147) ;  /* 0x0000000108247547 */ /* 0x000fea000b800000 */
[----:B------:R-:W-:Y:S01]  /*9a70*/  ISETP.NE.AND P0, PT, R97, RZ, PT ;  /* 0x000000ff6100720c */ /* 0x000fe20003f05270 */
[----:B------:R-:W-:Y:S01]  /*9a80*/  IMAD.U32 R2, RZ, RZ, UR46 ;  /* 0x0000002eff027e24 */ /* 0x000fe2000f8e00ff */
[----:B------:R-:W-:Y:S04]  /*9a90*/  UIADD3 UR4, UPT, UPT, UR46, 0x1, URZ ;  /* 0x000000012e047890 */ /* 0x000fe8000fffe0ff */
[----:B------:R-:W-:Y:S04]  /*9aa0*/  UISETP.NE.AND UP0, UPT, UR4, 0x4, UPT ;  /* 0x000000040400788c */ /* 0x000fe8000bf05270 */
[----:B------:R-:W-:Y:S03]  /*9ab0*/  USEL UR46, UR4, URZ, UP0 ;  /* 0x000000ff042e7287 */ /* 0x000fe60008000000 */
[----:B------:R-:W-:Y:S05]  /*9ac0*/  @P0 LEA R2, R2, UR44, 0x3 ;  /* 0x0000002c02020c11 */ /* 0x000fea000f8e18ff */
[----:B------:R-:W-:Y:S05]  /*9ad0*/  @P0 VIADD R2, R2, 0xa0 ;  /* 0x000000a002020836 */ /* 0x000fea0000000000 */
[----:B------:R-:W-:Y:S04]  /*9ae0*/  @P0 PRMT R2, R99, 0x654, R2 ;  /* 0x0000065463020816 */ /* 0x000fe80000000002 */
[----:B------:R3:W-:Y:S03]  /*9af0*/  @P0 SYNCS.ARRIVE.TRANS64.RED.A1T0 RZ, [R2+URZ], RZ ;  /* 0x000000ff02ff09a7 */ /* 0x0007e600081004ff */
.L_x_147:
[----:B------:R-:W-:Y:S01]  /*9b00*/  R2UR UR5, R82 ;  /* 0x00000000520572ca */ /* 0x000fe200000e0000 */
[----:B------:R-:W-:Y:S01]  /*9b10*/  UISETP.NE.AND UP0, UPT, UR61, URZ, UPT ;  /* 0x000000ff3d00728c */ /* 0x000fe2000bf05270 */
[----:B------:R-:W-:Y:S01]  /*9b20*/  R2UR UR4, R83 ;  /* 0x00000000530472ca */ /* 0x000fe200000e0000 */
[----:B------:R-:W-:Y:S01]  /*9b30*/  UIADD3 UR47, UPT, UPT, UR47, 0x4, URZ ;  /* 0x000000042f2f7890 */ /* 0x000fe2000fffe0ff */
[----:B------:R-:W-:Y:S01]  /*9b40*/  ISETP.NE.AND P0, PT, R87, 0x2, PT ;  /* 0x000000025700780c */ /* 0x000fe20003f05270 */
[----:B------:R-:W-:Y:S01]  /*9b50*/  UMOV UR36, UR60 ;  /* 0x0000003c00247c82 */ /* 0x000fe20008000000 */
[----:B------:R-:W-:Y:S02]  /*9b60*/  ISETP.NE.AND P1, PT, R0, 0x4, PT ;  /* 0x000000040000780c */ /* 0x000fe40003f25270 */
[----:B---3--:R-:W-:Y:S02]  /*9b70*/  SEL R2, RZ, 0x1, P0 ;  /* 0x00000001ff027807 */ /* 0x008fe40000000000 */
[----:B------:R-:W-:Y:S02]  /*9b80*/  SEL R3, RZ, 0x1, P1 ;  /* 0x00000001ff037807 */ /* 0x000fe40000800000 */
[----:B------:R-:W-:Y:S01]  /*9b90*/  LOP3.LUT R89, R89, R2, RZ, 0x3c, !PT ;  /* 0x0000000259597212 */ /* 0x000fe200078e3cff */
[----:B------:R-:W-:Y:S01]  /*9ba0*/  UIADD3 UR20, UPT, UPT, UR37, UR5, URZ ;  /* 0x0000000525147290 */ /* 0x000fe2000fffe0ff */
[----:B------:R-:W-:Y:S01]  /*9bb0*/  LOP3.LUT R90, R90, R3, RZ, 0x3c, !PT ;  /* 0x000000035a5a7212 */ /* 0x000fe200078e3cff */
[----:B------:R-:W-:Y:S01]  /*9bc0*/  UIADD3 UR16, UPT, UPT, UR38, UR4, URZ ;  /* 0x0000000426107290 */ /* 0x000fe2000fffe0ff */
[----:B------:R-:W-:Y:S02]  /*9bd0*/  SEL R87, R87, RZ, P0 ;  /* 0x000000ff57577207 */ /* 0x000fe40000000000 */
[----:B------:R-:W-:Y:S01]  /*9be0*/  SEL R36, R0, RZ, P1 ;  /* 0x000000ff00247207 */ /* 0x000fe20000800000 */
[----:B------:R-:W-:Y:S08]  /*9bf0*/  BRA.U UP0, `(.L_x_148) ;  /* 0xffffffbd00f07547 */ /* 0x000ff0000b83ffff */
[----:B------:R-:W-:-:S13]  /*9c00*/  R2UR UR4, R84 ;  /* 0x00000000540472ca */ /* 0x000fda00000e0000 */
[----:B------:R-:W-:-:S09]  /*9c10*/  UISETP.NE.AND UP0, UPT, UR4, URZ, UPT ;  /* 0x000000ff0400728c */ /* 0x000fd2000bf05270 */
[----:B------:R-:W-:Y:S05]  /*9c20*/  BRA.U !UP0, `(.L_x_149) ;  /* 0x0000000108487547 */ /* 0x000fea000b800000 */
[----:B------:R-:W3:Y:S02]  /*9c30*/  LDCU.64 UR4, c[0x0][0x890] ;  /* 0x00011200ff0477ac */ /* 0x000ee40008000a00 */
[----:B---3--:R-:W-:-:S04]  /*9c40*/  UISETP.NE.U32.AND UP0, UPT, UR4, URZ, UPT ;  /* 0x000000ff0400728c */ /* 0x008fc8000bf05070 */
[----:B------:R-:W-:-:S09]  /*9c50*/  UISETP.NE.AND.EX UP0, UPT, UR5, URZ, UPT, UP0 ;  /* 0x000000ff0500728c */ /* 0x000fd2000bf05300 */
[----:B------:R-:W-:Y:S05]  /*9c60*/  BRA.U UP0, `(.L_x_150) ;  /* 0x00000001000c7547 */ /* 0x000fea000b800000 */
[----:B------:R-:W-:-:S13]  /*9c70*/  FSETP.NEU.AND P0, PT, R41, RZ, PT ;  /* 0x000000ff2900720b */ /* 0x000fda0003f0d000 */
[----:B------:R-:W-:Y:S05]  /*9c80*/  @!P0 EXIT ;  /* 0x000000000000894d */ /* 0x000fea0003800000 */
[----:B------:R-:W-:Y:S05]  /*9c90*/  BRA `(.L_x_149) ;  /* 0x00000000002c7947 */ /* 0x000fea0003800000 */
.L_x_150:
[----:B------:R-:W-:Y:S01]  /*9ca0*/  ISETP.NE.AND P0, PT, R86, RZ, PT ;  /* 0x000000ff5600720c */ /* 0x000fe20003f05270 */
[----:B------:R-:W-:-:S12]  /*9cb0*/  BSSY.RECONVERGENT B0, `(.L_x_149) ;  /* 0x0000009000007945 */ /* 0x000fd80003800200 */
[----:B------:R-:W-:Y:S05]  /*9cc0*/  @P0 BRA `(.L_x_151) ;  /* 0x0000000000140947 */ /* 0x000fea0003800000 */
[----:B------:R-:W3:Y:S02]  /*9cd0*/  LDCU.64 UR4, c[0x0][0x888] ;  /* 0x00011100ff0477ac */ /* 0x000ee40008000a00 */
[----:B---3--:R-:W-:-:S04]  /*9ce0*/  ISETP.NE.U32.AND P0, PT, RZ, UR4, PT ;  /* 0x00000004ff007c0c */ /* 0x008fc8000bf05070 */
[----:B------:R-:W-:-:S13]  /*9cf0*/  ISETP.NE.AND.EX P0, PT, RZ, UR5, PT, P0 ;  /* 0x00000005ff007c0c */ /* 0x000fda000bf05300 */
[----:B------:R-:W-:Y:S05]  /*9d00*/  @!P0 EXIT ;  /* 0x000000000000894d */ /* 0x000fea0003800000 */
[----:B------:R-:W-:Y:S05]  /*9d10*/  BRA `(.L_x_152) ;  /* 0x0000000000087947 */ /* 0x000fea0003800000 */
.L_x_151:
[----:B------:R-:W-:-:S13]  /*9d20*/  FSETP.NEU.AND P0, PT, R41, RZ, PT ;  /* 0x000000ff2900720b */ /* 0x000fda0003f0d000 */
[----:B------:R-:W-:Y:S05]  /*9d30*/  @!P0 EXIT ;  /* 0x000000000000894d */ /* 0x000fea0003800000 */
.L_x_152:
[----:B------:R-:W-:Y:S05]  /*9d40*/  BSYNC.RECONVERGENT B0 ;  /* 0x0000000000007941 */ /* 0x000fea0003800200 */
.L_x_149:
[----:B------:R-:W3:Y:S01]  /*9d50*/  S2UR UR5, SR_CgaCtaId ;  /* 0x00000000000579c3 */ /* 0x000ee20000008800 */
[----:B------:R-:W-:Y:S01]  /*9d60*/  ULEA UR4, UR46, UR44, 0x3 ;  /* 0x0000002c2e047291 */ /* 0x000fe2000f8e18ff */
[----:B------:R-:W-:-:S04]  /*9d70*/  DEPBAR.LE SB0, 0x0 ;  /* 0x000080000000791a */ /* 0x000fc80000000000 */
[----:B------:R-:W-:-:S04]  /*9d80*/  UIADD3 UR4, UPT, UPT, UR4, 0xa0, URZ ;  /* 0x000000a004047890 */ /* 0x000fc8000fffe0ff */
[----:B---3--:R-:W-:-:S09]  /*9d90*/  UPRMT UR4, UR5, 0x654, UR4 ;  /* 0x0000065405047896 */ /* 0x008fd20008000004 */
[----:B------:R-:W-:Y:S01]  /*9da0*/  SYNCS.ARRIVE.TRANS64.RED.A1T0 RZ, [UR4], RZ ;  /* 0x000000ffffff79a7 */ /* 0x000fe20008100404 */
[----:B------:R-:W-:Y:S05]  /*9db0*/  EXIT ;  /* 0x000000000000794d */ /* 0x000fea0003800000 */
.L_x_24:
[----:B-1----:R1:W2:Y:S02]  /*9dc0*/  SYNCS.PHASECHK.TRANS64.TRYWAIT P0, [R0+URZ+0x140], R3 ;  /* 0x00014003000075a7 */ /* 0x0022a400080011ff */
[----:B--2---:R-:W-:Y:S05]  /*9dd0*/  @!P0 NANOSLEEP.SYNCS 0x989680 ;  /* 0x009896800000895d */ /* 0x004fea0003900000 */
[----:B------:R-:W2:Y:S02]  /*9de0*/  @!P0 SYNCS.PHASECHK.TRANS64 P0, [R0+URZ+0x140], R3 ;  /* 0x00014003000085a7 */ /* 0x000ea400080010ff */
[----:B--2---:R-:W-:Y:S05]  /*9df0*/  @!P0 BRA `(.L_x_24) ;  /* 0xfffffffc00f08947 */ /* 0x004fea000383ffff */
[----:B------:R-:W-:Y:S05]  /*9e00*/  BRA `(.L_x_153) ;  /* 0xffffff7c005c7947 */ /* 0x000fea000383ffff */
.L_x_27:
[----:B-1----:R-:W-:-:S07]  /*9e10*/  MOV R0, UR33 ;  /* 0x0000002100007c02 */ /* 0x002fce0008000f00 */
.L_x_154:
[----:B-1----:R1:W2:Y:S02]  /*9e20*/  SYNCS.PHASECHK.TRANS64.TRYWAIT P0, [R0+URZ+0x40], R3 ;  /* 0x00004003000075a7 */ /* 0x0022a400080011ff */
[----:B--2---:R-:W-:Y:S05]  /*9e30*/  @!P0 NANOSLEEP.SYNCS 0x989680 ;  /* 0x009896800000895d */ /* 0x004fea0003900000 */
[----:B------:R-:W2:Y:S02]  /*9e40*/  @!P0 SYNCS.PHASECHK.TRANS64 P0, [R0+URZ+0x40], R3 ;  /* 0x00004003000085a7 */ /* 0x000ea400080010ff */
[----:B--2---:R-:W-:Y:S05]  /*9e50*/  @!P0 BRA `(.L_x_154) ;  /* 0xfffffffc00f08947 */ /* 0x004fea000383ffff */
[----:B------:R-:W-:Y:S05]  /*9e60*/  BRA `(.L_x_26) ;  /* 0xffffff7c00ac7947 */ /* 0x000fea000383ffff */
.L_x_34:
[----:B-1----:R-:W-:-:S07]  /*9e70*/  MOV R0, UR17 ;  /* 0x0000001100007c02 */ /* 0x002fce0008000f00 */
.L_x_155:
[----:B-1----:R1:W2:Y:S02]  /*9e80*/  SYNCS.PHASECHK.TRANS64.TRYWAIT P0, [R0+URZ+0x40], R3 ;  /* 0x00004003000075a7 */ /* 0x0022a400080011ff */
[----:B--2---:R-:W-:Y:S05]  /*9e90*/  @!P0 NANOSLEEP.SYNCS 0x989680 ;  /* 0x009896800000895d */ /* 0x004fea0003900000 */
[----:B------:R-:W2:Y:S02]  /*9ea0*/  @!P0 SYNCS.PHASECHK.TRANS64 P0, [R0+URZ+0x40], R3 ;  /* 0x00004003000085a7 */ /* 0x000ea400080010ff */
[----:B--2---:R-:W-:Y:S05]  /*9eb0*/  @!P0 BRA `(.L_x_155) ;  /* 0xfffffffc00f08947 */ /* 0x004fea000383ffff */
[----:B------:R-:W-:Y:S05]  /*9ec0*/  BRA `(.L_x_33) ;  /* 0xffffff8000707947 */ /* 0x000fea000383ffff */
.L_x_39:
[----:B-1----:R1:W2:Y:S02]  /*9ed0*/  SYNCS.PHASECHK.TRANS64.TRYWAIT P0, [R3+URZ+0xd0], R0 ;  /* 0x0000d000030075a7 */ /* 0x0022a400080011ff */
[----:B--2---:R-:W-:Y:S05]  /*9ee0*/  @!P0 NANOSLEEP.SYNCS 0x989680 ;  /* 0x009896800000895d */ /* 0x004fea0003900000 */
[----:B------:R-:W2:Y:S02]  /*9ef0*/  @!P0 SYNCS.PHASECHK.TRANS64 P0, [R3+URZ+0xd0], R0 ;  /* 0x0000d000030085a7 */ /* 0x000ea400080010ff */
[----:B--2---:R-:W-:Y:S05]  /*9f00*/  @!P0 BRA `(.L_x_39) ;  /* 0xfffffffc00f08947 */ /* 0x004fea000383ffff */
[----:B------:R-:W-:Y:S05]  /*9f10*/  BRA `(.L_x_156) ;  /* 0xffffff8400147947 */ /* 0x000fea000383ffff */
.L_x_43:
[----:B-1----:R-:W-:-:S07]  /*9f20*/  MOV R0, UR4 ;  /* 0x0000000400007c02 */ /* 0x002fce0008000f00 */
.L_x_157:
[----:B-1----:R1:W2:Y:S02]  /*9f30*/  SYNCS.PHASECHK.TRANS64.TRYWAIT P0, [R0+URZ], R3 ;  /* 0x00000003000075a7 */ /* 0x0022a400080011ff */
[----:B--2---:R-:W-:Y:S05]  /*9f40*/  @!P0 NANOSLEEP.SYNCS 0x989680 ;  /* 0x009896800000895d */ /* 0x004fea0003900000 */
[----:B------:R-:W2:Y:S02]  /*9f50*/  @!P0 SYNCS.PHASECHK.TRANS64 P0, [R0+URZ], R3 ;  /* 0x00000003000085a7 */ /* 0x000ea400080010ff */
[----:B--2---:R-:W-:Y:S05]  /*9f60*/  @!P0 BRA `(.L_x_157) ;  /* 0xfffffffc00f08947 */ /* 0x004fea000383ffff */
[----:B------:R-:W-:Y:S05]  /*9f70*/  BRA `(.L_x_158) ;  /* 0xffffff8800c07947 */ /* 0x000fea000383ffff */
.L_x_44:
[----:B------:R-:W-:-:S07]  /*9f80*/  MOV R0, UR5 ;  /* 0x0000000500007c02 */ /* 0x000fce0008000f00 */
.L_x_159:
[----:B-1----:R1:W2:Y:S02]  /*9f90*/  SYNCS.PHASECHK.TRANS64.TRYWAIT P0, [R0+URZ], R3 ;  /* 0x00000003000075a7 */ /* 0x0022a400080011ff */
[----:B--2---:R-:W-:Y:S05]  /*9fa0*/  @!P0 NANOSLEEP.SYNCS 0x989680 ;  /* 0x009896800000895d */ /* 0x004fea0003900000 */
[----:B------:R-:W2:Y:S02]  /*9fb0*/  @!P0 SYNCS.PHASECHK.TRANS64 P0, [R0+URZ], R3 ;  /* 0x00000003000085a7 */ /* 0x000ea400080010ff */
[----:B--2---:R-:W-:Y:S05]  /*9fc0*/  @!P0 BRA `(.L_x_159) ;  /* 0xfffffffc00f08947 */ /* 0x004fea000383ffff */
[----:B------:R-:W-:Y:S05]  /*9fd0*/  BRA `(.L_x_160) ;  /* 0xffffff8800cc7947 */ /* 0x000fea000383ffff */
.L_x_45:
[----:B------:R-:W-:-:S07]  /*9fe0*/  MOV R0, UR5 ;  /* 0x0000000500007c02 */ /* 0x000fce0008000f00 */
.L_x_161:
[----:B-1----:R1:W2:Y:S02]  /*9ff0*/  SYNCS.PHASECHK.TRANS64.TRYWAIT P0, [R0+URZ], R3 ;  /* 0x00000003000075a7 */ /* 0x0022a400080011ff */
[----:B--2---:R-:W-:Y:S05]  /*a000*/  @!P0 NANOSLEEP.SYNCS 0x989680 ;  /* 0x009896800000895d */ /* 0x004fea0003900000 */
[----:B------:R-:W2:Y:S02]  /*a010*/  @!P0 SYNCS.PHASECHK.TRANS64 P0, [R0+URZ], R3 ;  /* 0x00000003000085a7 */ /* 0x000ea400080010ff */
[----:B--2---:R-:W-:Y:S05]  /*a020*/  @!P0 BRA `(.L_x_161) ;  /* 0xfffffffc00f08947 */ /* 0x004fea000383ffff */
[----:B------:R-:W-:Y:S05]  /*a030*/  BRA `(.L_x_162) ;  /* 0xffffff8800d87947 */ /* 0x000fea000383ffff */
.L_x_46:
[----:B------:R-:W-:-:S07]  /*a040*/  MOV R0, UR5 ;  /* 0x0000000500007c02 */ /* 0x000fce0008000f00 */
.L_x_163:
[----:B-1----:R1:W2:Y:S02]  /*a050*/  SYNCS.PHASECHK.TRANS64.TRYWAIT P0, [R0+URZ], R3 ;  /* 0x00000003000075a7 */ /* 0x0022a400080011ff */
[----:B--2---:R-:W-:Y:S05]  /*a060*/  @!P0 NANOSLEEP.SYNCS 0x989680 ;  /* 0x009896800000895d */ /* 0x004fea0003900000 */
[----:B------:R-:W2:Y:S02]  /*a070*/  @!P0 SYNCS.PHASECHK.TRANS64 P0, [R0+URZ], R3 ;  /* 0x00000003000085a7 */ /* 0x000ea400080010ff */
[----:B--2---:R-:W-:Y:S05]  /*a080*/  @!P0 BRA `(.L_x_163) ;  /* 0xfffffffc00f08947 */ /* 0x004fea000383ffff */
[----:B------:R-:W-:Y:S05]  /*a090*/  BRA `(.L_x_164) ;  /* 0xffffff8800e47947 */ /* 0x000fea000383ffff */
.L_x_47:
[----:B------:R-:W-:-:S07]  /*a0a0*/  MOV R0, UR5 ;  /* 0x0000000500007c02 */ /* 0x000fce0008000f00 */
.L_x_165:
[----:B-1----:R1:W2:Y:S02]  /*a0b0*/  SYNCS.PHASECHK.TRANS64.TRYWAIT P0, [R0+URZ], R3 ;  /* 0x00000003000075a7 */ /* 0x0022a400080011ff */
[----:B--2---:R-:W-:Y:S05]  /*a0c0*/  @!P0 NANOSLEEP.SYNCS 0x989680 ;  /* 0x009896800000895d */ /* 0x004fea0003900000 */
[----:B------:R-:W2:Y:S02]  /*a0d0*/  @!P0 SYNCS.PHASECHK.TRANS64 P0, [R0+URZ], R3 ;  /* 0x00000003000085a7 */ /* 0x000ea400080010ff */
[----:B--2---:R-:W-:Y:S05]  /*a0e0*/  @!P0 BRA `(.L_x_165) ;  /* 0xfffffffc00f08947 */ /* 0x004fea000383ffff */
[----:B------:R-:W-:Y:S05]  /*a0f0*/  BRA `(.L_x_166) ;  /* 0xffffff8800f07947 */ /* 0x000fea000383ffff */
.L_x_48:
[----:B------:R-:W-:-:S07]  /*a100*/  MOV R0, UR5 ;  /* 0x0000000500007c02 */ /* 0x000fce0008000f00 */
.L_x_167:
[----:B-1----:R1:W2:Y:S02]  /*a110*/  SYNCS.PHASECHK.TRANS64.TRYWAIT P0, [R0+URZ], R3 ;  /* 0x00000003000075a7 */ /* 0x0022a400080011ff */
[----:B--2---:R-:W-:Y:S05]  /*a120*/  @!P0 NANOSLEEP.SYNCS 0x989680 ;  /* 0x009896800000895d */ /* 0x004fea0003900000 */
[----:B------:R-:W2:Y:S02]  /*a130*/  @!P0 SYNCS.PHASECHK.TRANS64 P0, [R0+URZ], R3 ;  /* 0x00000003000085a7 */ /* 0x000ea400080010ff */
[----:B--2---:R-:W-:Y:S05]  /*a140*/  @!P0 BRA `(.L_x_167) ;  /* 0xfffffffc00f08947 */ /* 0x004fea000383ffff */
[----:B------:R-:W-:Y:S05]  /*a150*/  BRA `(.L_x_168) ;  /* 0xffffff8800fc7947 */ /* 0x000fea000383ffff */
.L_x_49:
[----:B------:R-:W-:-:S07]  /*a160*/  MOV R0, UR5 ;  /* 0x0000000500007c02 */ /* 0x000fce0008000f00 */
.L_x_169:
[----:B-1----:R1:W2:Y:S02]  /*a170*/  SYNCS.PHASECHK.TRANS64.TRYWAIT P0, [R0+URZ], R3 ;  /* 0x00000003000075a7 */ /* 0x0022a400080011ff */
[----:B--2---:R-:W-:Y:S05]  /*a180*/  @!P0 NANOSLEEP.SYNCS 0x989680 ;  /* 0x009896800000895d */ /* 0x004fea0003900000 */
[----:B------:R-:W2:Y:S02]  /*a190*/  @!P0 SYNCS.PHASECHK.TRANS64 P0, [R0+URZ], R3 ;  /* 0x00000003000085a7 */ /* 0x000ea400080010ff */
[----:B--2---:R-:W-:Y:S05]  /*a1a0*/  @!P0 BRA `(.L_x_169) ;  /* 0xfffffffc00f08947 */ /* 0x004fea000383ffff */
[----:B------:R-:W-:Y:S05]  /*a1b0*/  BRA `(.L_x_170) ;  /* 0xffffff8c00087947 */ /* 0x000fea000383ffff */
.L_x_52:
[----:B-1----:R1:W2:Y:S02]  /*a1c0*/  SYNCS.PHASECHK.TRANS64.TRYWAIT P0, [R0+URZ+0x130], R5 ;  /* 0x00013005000075a7 */ /* 0x0022a400080011ff */
[----:B--2---:R-:W-:Y:S05]  /*a1d0*/  @!P0 NANOSLEEP.SYNCS 0x989680 ;  /* 0x009896800000895d */ /* 0x004fea0003900000 */
[----:B------:R-:W2:Y:S02]  /*a1e0*/  @!P0 SYNCS.PHASECHK.TRANS64 P0, [R0+URZ+0x130], R5 ;  /* 0x00013005000085a7 */ /* 0x000ea400080010ff */
[----:B--2---:R-:W-:Y:S05]  /*a1f0*/  @!P0 BRA `(.L_x_52) ;  /* 0xfffffffc00f08947 */ /* 0x004fea000383ffff */
[----:B------:R-:W-:Y:S05]  /*a200*/  BRA `(.L_x_171) ;  /* 0xffffff8c006c7947 */ /* 0x000fea000383ffff */
.L_x_53:
[----:B------:R-:W-:-:S07]  /*a210*/  MOV R0, UR4 ;  /* 0x0000000400007c02 */ /* 0x000fce0008000f00 */
.L_x_172:
[----:B-1----:R1:W2:Y:S02]  /*a220*/  SYNCS.PHASECHK.TRANS64.TRYWAIT P0, [R0+URZ+0xe0], R7 ;  /* 0x0000e007000075a7 */ /* 0x0022a400080011ff */
[----:B--2---:R-:W-:Y:S05]  /*a230*/  @!P0 NANOSLEEP.SYNCS 0x989680 ;  /* 0x009896800000895d */ /* 0x004fea0003900000 */
[----:B------:R-:W2:Y:S02]  /*a240*/  @!P0 SYNCS.PHASECHK.TRANS64 P0, [R0+URZ+0xe0], R7 ;  /* 0x0000e007000085a7 */ /* 0x000ea400080010ff */
[----:B--2---:R-:W-:Y:S05]  /*a250*/  @!P0 BRA `(.L_x_172) ;  /* 0xfffffffc00f08947 */ /* 0x004fea000383ffff */
[----:B------:R-:W-:Y:S05]  /*a260*/  BRA `(.L_x_173) ;  /* 0xffffff8c007c7947 */ /* 0x000fea000383ffff */
.L_x_54:
[----:B-1----:R1:W2:Y:S02]  /*a270*/  SYNCS.PHASECHK.TRANS64.TRYWAIT P1, [R0+URZ+0xd0], R5 ;  /* 0x0000d005000075a7 */ /* 0x0022a400080211ff */
[----:B--2---:R-:W-:Y:S05]  /*a280*/  @!P1 NANOSLEEP.SYNCS 0x989680 ;  /* 0x009896800000995d */ /* 0x004fea0003900000 */
[----:B------:R-:W2:Y:S02]  /*a290*/  @!P1 SYNCS.PHASECHK.TRANS64 P1, [R0+URZ+0xd0], R5 ;  /* 0x0000d005000095a7 */ /* 0x000ea400080210ff */
[----:B--2---:R-:W-:Y:S05]  /*a2a0*/  @!P1 BRA `(.L_x_54) ;  /* 0xfffffffc00f09947 */ /* 0x004fea000383ffff */
[----:B------:R-:W-:Y:S05]  /*a2b0*/  BRA `(.L_x_174) ;  /* 0xffffff8c00ac7947 */ /* 0x000fea000383ffff */
.L_x_57:
[----:B------:R-:W-:-:S07]  /*a2c0*/  MOV R0, UR4 ;  /* 0x0000000400007c02 */ /* 0x000fce0008000f00 */
.L_x_175:
[----:B-1----:R1:W2:Y:S02]  /*a2d0*/  SYNCS.PHASECHK.TRANS64.TRYWAIT P0, [R0+URZ+0xe0], R3 ;  /* 0x0000e003000075a7 */ /* 0x0022a400080011ff */
[----:B--2---:R-:W-:Y:S05]  /*a2e0*/  @!P0 NANOSLEEP.SYNCS 0x989680 ;  /* 0x009896800000895d */ /* 0x004fea0003900000 */
[----:B------:R-:W2:Y:S02]  /*a2f0*/  @!P0 SYNCS.PHASECHK.TRANS64 P0, [R0+URZ+0xe0], R3 ;  /* 0x0000e003000085a7 */ /* 0x000ea400080010ff */
[----:B--2---:R-:W-:Y:S05]  /*a300*/  @!P0 BRA `(.L_x_175) ;  /* 0xfffffffc00f08947 */ /* 0x004fea000383ffff */
[----:B------:R-:W-:Y:S05]  /*a310*/  BRA `(.L_x_56) ;  /* 0xffffff9000007947 */ /* 0x000fea000383ffff */
.L_x_66:
[----:B-1----:R-:W-:-:S04]  /*a320*/  MOV R5, UR5 ;  /* 0x0000000500057c02 */ /* 0x002fc80008000f00 */
[----:B------:R1:W2:Y:S03]  /*a330*/  SYNCS.PHASECHK.TRANS64.TRYWAIT P0, [R5+URZ+0x8], R6 ;  /* 0x00000806050075a7 */ /* 0x0002a600080011ff */
[----:B--2---:R-:W-:Y:S05]  /*a340*/  @!P0 NANOSLEEP.SYNCS 0x989680 ;  /* 0x009896800000895d */ /* 0x004fea0003900000 */
[----:B------:R-:W2:Y:S02]  /*a350*/  @!P0 SYNCS.PHASECHK.TRANS64 P0, [R5+URZ+0x8], R6 ;  /* 0x00000806050085a7 */ /* 0x000ea400080010ff */
[----:B--2---:R-:W-:Y:S05]  /*a360*/  @!P0 BRA `(.L_x_66) ;  /* 0xfffffffc00ec8947 */ /* 0x004fea000383ffff */
[----:B------:R-:W-:Y:S05]  /*a370*/  BRA `(.L_x_65) ;  /* 0xffffff9000b87947 */ /* 0x000fea000383ffff */
.L_x_68:
[----:B------:R-:W-:Y:S01]  /*a380*/  BSSY B0, `(.L_x_176) ;  /* 0x0000006000007945 */ /* 0x000fe20003800000 */
[----:B------:R-:W-:-:S07]  /*a390*/  MOV R15, 0xffffffff ;  /* 0xffffffff000f7802 */ /* 0x000fce0000000f00 */
[----:B-1---5:R-:W-:Y:S05]  /*a3a0*/  WARPSYNC.COLLECTIVE R15, `(.L_x_177) ;  /* 0x000000000f0c7348 */ /* 0x022fea0003c00000 */
[----:B------:R-:W-:Y:S02]  /*a3b0*/  ELECT P6, UR79, PT ;  /* 0x00000000004f782f */ /* 0x000fe400038c0000 */
[----:B------:R-:W-:Y:S01]  /*a3c0*/  MOV R14, UR79 ;  /* 0x0000004f000e7c02 */ /* 0x000fe20008000f00 */
[----:B-1---5:R-:W-:Y:S10]  /*a3d0*/  ENDCOLLECTIVE ;  /* 0x000000000000791b */ /* 0x022ff40003800000 */
.L_x_177:
[----:B------:R-:W-:Y:S05]  /*a3e0*/  BSYNC B0 ;  /* 0x0000000000007941 */ /* 0x000fea0003800000 */
.L_x_176:
[----:B------:R-:W-:Y:S01]  /*a3f0*/  PLOP3.LUT P0, PT, P6, PT, PT, 0x80, 0x8 ;  /* 0x000000000008781c */ /* 0x000fe2000370f070 */
[----:B------:R-:W-:-:S12]  /*a400*/  BRA `(.L_x_178) ;  /* 0xffffff9000e47947 */ /* 0x000fd8000383ffff */
.L_x_70:
[----:B-1----:R-:W-:-:S04]  /*a410*/  MOV R3, UR5 ;  /* 0x0000000500037c02 */ /* 0x002fc80008000f00 */
[----:B------:R1:W2:Y:S03]  /*a420*/  SYNCS.PHASECHK.TRANS64.TRYWAIT P0, [R3+URZ+0x8], R4 ;  /* 0x00000804030075a7 */ /* 0x0002a600080011ff */
[----:B--2---:R-:W-:Y:S05]  /*a430*/  @!P0 NANOSLEEP.SYNCS 0x989680 ;  /* 0x009896800000895d */ /* 0x004fea0003900000 */
[----:B------:R-:W2:Y:S02]  /*a440*/  @!P0 SYNCS.PHASECHK.TRANS64 P0, [R3+URZ+0x8], R4 ;  /* 0x00000804030085a7 */ /* 0x000ea400080010ff */
[----:B--2---:R-:W-:Y:S05]  /*a450*/  @!P0 BRA `(.L_x_70) ;  /* 0xfffffffc00ec8947 */ /* 0x004fea000383ffff */
[----:B------:R-:W-:Y:S05]  /*a460*/  BRA `(.L_x_69) ;  /* 0xffffff9000e87947 */ /* 0x000fea000383ffff */
.L_x_71:
[----:B-1----:R1:W2:Y:S02]  /*a470*/  SYNCS.PHASECHK.TRANS64.TRYWAIT P0, [R0+URZ+0xd0], R5 ;  /* 0x0000d005000075a7 */ /* 0x0022a400080011ff */
[----:B--2---:R-:W-:Y:S05]  /*a480*/  @!P0 NANOSLEEP.SYNCS 0x989680 ;  /* 0x009896800000895d */ /* 0x004fea0003900000 */
[----:B------:R-:W2:Y:S02]  /*a490*/  @!P0 SYNCS.PHASECHK.TRANS64 P0, [R0+URZ+0xd0], R5 ;  /* 0x0000d005000085a7 */ /* 0x000ea400080010ff */
[----:B--2---:R-:W-:Y:S05]  /*a4a0*/  @!P0 BRA `(.L_x_71) ;  /* 0xfffffffc00f08947 */ /* 0x004fea000383ffff */
[----:B------:R-:W-:Y:S05]  /*a4b0*/  BRA `(.L_x_179) ;  /* 0xffffff9400d47947 */ /* 0x000fea000383ffff */
.L_x_73:
[----:B------:R-:W-:-:S07]  /*a4c0*/  MOV R0, UR31 ;  /* 0x0000001f00007c02 */ /* 0x000fce0008000f00 */
.L_x_180:
[----:B-1----:R1:W2:Y:S02]  /*a4d0*/  SYNCS.PHASECHK.TRANS64.TRYWAIT P0, [R0+URZ+0x110], R5 ;  /* 0x00011005000075a7 */ /* 0x0022a400080011ff */
[----:B--2---:R-:W-:Y:S05]  /*a4e0*/  @!P0 NANOSLEEP.SYNCS 0x989680 ;  /* 0x009896800000895d */ /* 0x004fea0003900000 */
[----:B------:R-:W2:Y:S02]  /*a4f0*/  @!P0 SYNCS.PHASECHK.TRANS64 P0, [R0+URZ+0x110], R5 ;  /* 0x00011005000085a7 */ /* 0x000ea400080010ff */
[----:B--2---:R-:W-:Y:S05]  /*a500*/  @!P0 BRA `(.L_x_180) ;  /* 0xfffffffc00f08947 */ /* 0x004fea000383ffff */
[----:B------:R-:W-:Y:S05]  /*a510*/  BRA `(.L_x_181) ;  /* 0xffffff9800207947 */ /* 0x000fea000383ffff */
.L_x_76:
[----:B------:R-:W-:Y:S07]  /*a520*/  MOV R0, UR5 ;  /* 0x0000000500007c02 */ /* 0x000fee0008000f00 */
.L_x_182:
[----:B-1----:R1:W2:Y:S02]  /*a530*/  SYNCS.PHASECHK.TRANS64.TRYWAIT P0, [R0+URZ], R5 ;  /* 0x00000005000075a7 */ /* 0x0022a400080011ff */
[----:B--2---:R-:W-:Y:S05]  /*a540*/  @!P0 NANOSLEEP.SYNCS 0x989680 ;  /* 0x009896800000895d */ /* 0x004fea0003900000 */
[----:B------:R-:W2:Y:S02]  /*a550*/  @!P0 SYNCS.PHASECHK.TRANS64 P0, [R0+URZ], R5 ;  /* 0x00000005000085a7 */ /* 0x000ea400080010ff */
[----:B--2---:R-:W-:Y:S05]  /*a560*/  @!P0 BRA `(.L_x_182) ;  /* 0xfffffffc00f08947 */ /* 0x004fea000383ffff */
[----:B------:R-:W-:Y:S05]  /*a570*/  BRA `(.L_x_75) ;  /* 0xffffff9800347947 */ /* 0x000fea000383ffff */
.L_x_80:
[----:B-1----:R-:W-:-:S07]  /*a580*/  MOV R0, UR4 ;  /* 0x0000000400007c02 */ /* 0x002fce0008000f00 */
.L_x_183:
[----:B-1----:R1:W2:Y:S02]  /*a590*/  SYNCS.PHASECHK.TRANS64.TRYWAIT P0, [R0+URZ], R3 ;  /* 0x00000003000075a7 */ /* 0x0022a400080011ff */
[----:B--2---:R-:W-:Y:S05]  /*a5a0*/  @!P0 NANOSLEEP.SYNCS 0x989680 ;  /* 0x009896800000895d */ /* 0x004fea0003900000 */
[----:B------:R-:W2:Y:S02]  /*a5b0*/  @!P0 SYNCS.PHASECHK.TRANS64 P0, [R0+URZ], R3 ;  /* 0x00000003000085a7 */ /* 0x000ea400080010ff */
[----:B--2---:R-:W-:Y:S05]  /*a5c0*/  @!P0 BRA `(.L_x_183) ;  /* 0xfffffffc00f08947 */ /* 0x004fea000383ffff */
[----:B------:R-:W-:Y:S05]  /*a5d0*/  BRA `(.L_x_184) ;  /* 0xffffff9c00287947 */ /* 0x000fea000383ffff */
.L_x_81:
[----:B------:R-:W-:-:S07]  /*a5e0*/  MOV R0, UR5 ;  /* 0x0000000500007c02 */ /* 0x000fce0008000f00 */
.L_x_185:
[----:B-1----:R1:W2:Y:S02]  /*a5f0*/  SYNCS.PHASECHK.TRANS64.TRYWAIT P0, [R0+URZ], R3 ;  /* 0x00000003000075a7 */ /* 0x0022a400080011ff */
[----:B--2---:R-:W-:Y:S05]  /*a600*/  @!P0 NANOSLEEP.SYNCS 0x989680 ;  /* 0x009896800000895d */ /* 0x004fea0003900000 */
[----:B------:R-:W2:Y:S02]  /*a610*/  @!P0 SYNCS.PHASECHK.TRANS64 P0, [R0+URZ], R3 ;  /* 0x00000003000085a7 */ /* 0x000ea400080010ff */
[----:B--2---:R-:W-:Y:S05]  /*a620*/  @!P0 BRA `(.L_x_185) ;  /* 0xfffffffc00f08947 */ /* 0x004fea000383ffff */
[----:B------:R-:W-:Y:S05]  /*a630*/  BRA `(.L_x_186) ;  /* 0xffffff9c00347947 */ /* 0x000fea000383ffff */
.L_x_82:
[----:B------:R-:W-:-:S07]  /*a640*/  MOV R0, UR5 ;  /* 0x0000000500007c02 */ /* 0x000fce0008000f00 */
.L_x_187:
[----:B-1----:R1:W2:Y:S02]  /*a650*/  SYNCS.PHASECHK.TRANS64.TRYWAIT P0, [R0+URZ], R3 ;  /* 0x00000003000075a7 */ /* 0x0022a400080011ff */
[----:B--2---:R-:W-:Y:S05]  /*a660*/  @!P0 NANOSLEEP.SYNCS 0x989680 ;  /* 0x009896800000895d */ /* 0x004fea0003900000 */
[----:B------:R-:W2:Y:S02]  /*a670*/  @!P0 SYNCS.PHASECHK.TRANS64 P0, [R0+URZ], R3 ;  /* 0x00000003000085a7 */ /* 0x000ea400080010ff */
[----:B--2---:R-:W-:Y:S05]  /*a680*/  @!P0 BRA `(.L_x_187) ;  /* 0xfffffffc00f08947 */ /* 0x004fea000383ffff */
[----:B------:R-:W-:Y:S05]  /*a690*/  BRA `(.L_x_188) ;  /* 0xffffff9c00407947 */ /* 0x000fea000383ffff */
.L_x_85:
[----:B------:R-:W-:-:S07]  /*a6a0*/  MOV R0, UR26 ;  /* 0x0000001a00007c02 */ /* 0x000fce0008000f00 */
.L_x_189:
[----:B-1----:R1:W2:Y:S02]  /*a6b0*/  SYNCS.PHASECHK.TRANS64.TRYWAIT P1, [R0+URZ+0x150], R3 ;  /* 0x00015003000075a7 */ /* 0x0022a400080211ff */
[----:B--2---:R-:W-:Y:S05]  /*a6c0*/  @!P1 NANOSLEEP.SYNCS 0x989680 ;  /* 0x009896800000995d */ /* 0x004fea0003900000 */
[----:B------:R-:W2:Y:S02]  /*a6d0*/  @!P1 SYNCS.PHASECHK.TRANS64 P1, [R0+URZ+0x150], R3 ;  /* 0x00015003000095a7 */ /* 0x000ea400080210ff */
[----:B--2---:R-:W-:Y:S05]  /*a6e0*/  @!P1 BRA `(.L_x_189) ;  /* 0xfffffffc00f09947 */ /* 0x004fea000383ffff */
[----:B------:R-:W-:Y:S05]  /*a6f0*/  BRA `(.L_x_190) ;  /* 0xffffff9c008c7947 */ /* 0x000fea000383ffff */
.L_x_90:
[----:B--2---:R2:W3:Y:S02]  /*a700*/  SYNCS.PHASECHK.TRANS64.TRYWAIT P0, [R12+URZ+0xd0], R9 ;  /* 0x0000d0090c0075a7 */ /* 0x0044e400080011ff */
[----:B---3--:R-:W-:Y:S05]  /*a710*/  @!P0 NANOSLEEP.SYNCS 0x989680 ;  /* 0x009896800000895d */ /* 0x008fea0003900000 */
[----:B------:R-:W3:Y:S02]  /*a720*/  @!P0 SYNCS.PHASECHK.TRANS64 P0, [R12+URZ+0xd0], R9 ;  /* 0x0000d0090c0085a7 */ /* 0x000ee400080010ff */
[----:B---3--:R-:W-:Y:S05]  /*a730*/  @!P0 BRA `(.L_x_90) ;  /* 0xfffffffc00f08947 */ /* 0x008fea000383ffff */
[----:B------:R-:W-:Y:S05]  /*a740*/  BRA `(.L_x_191) ;  /* 0xffffffa000c47947 */ /* 0x000fea000383ffff */
.L_x_93:
[----:B------:R-:W-:Y:S07]  /*a750*/  MOV R0, UR21 ;  /* 0x0000001500007c02 */ /* 0x000fee0008000f00 */
.L_x_192:
[----:B--2---:R2:W3:Y:S02]  /*a760*/  SYNCS.PHASECHK.TRANS64.TRYWAIT P2, [R0+URZ+0xc8], R11 ;  /* 0x0000c80b000075a7 */ /* 0x0044e400080411ff */
[----:B---3--:R-:W-:Y:S05]  /*a770*/  @!P2 NANOSLEEP.SYNCS 0x989680 ;  /* 0x009896800000a95d */ /* 0x008fea0003900000 */
[----:B------:R-:W3:Y:S02]  /*a780*/  @!P2 SYNCS.PHASECHK.TRANS64 P2, [R0+URZ+0xc8], R11 ;  /* 0x0000c80b0000a5a7 */ /* 0x000ee400080410ff */
[----:B---3--:R-:W-:Y:S05]  /*a790*/  @!P2 BRA `(.L_x_192) ;  /* 0xfffffffc00f0a947 */ /* 0x008fea000383ffff */
[----:B------:R-:W-:Y:S05]  /*a7a0*/  BRA `(.L_x_92) ;  /* 0xffffffa8002c7947 */ /* 0x000fea000383ffff */
.L_x_96:
[----:B--2---:R-:W-:Y:S07]  /*a7b0*/  MOV R0, UR21 ;  /* 0x0000001500007c02 */ /* 0x004fee0008000f00 */
.L_x_193:
[----:B--2---:R2:W3:Y:S02]  /*a7c0*/  SYNCS.PHASECHK.TRANS64.TRYWAIT P0, [R0+URZ+0xa0], R9 ;  /* 0x0000a009000075a7 */ /* 0x0044e400080011ff */
[----:B---3--:R-:W-:Y:S05]  /*a7d0*/  @!P0 NANOSLEEP.SYNCS 0x989680 ;  /* 0x009896800000895d */ /* 0x008fea0003900000 */
[----:B------:R-:W3:Y:S02]  /*a7e0*/  @!P0 SYNCS.PHASECHK.TRANS64 P0, [R0+URZ+0xa0], R9 ;  /* 0x0000a009000085a7 */ /* 0x000ee400080010ff */
[----:B---3--:R-:W-:Y:S05]  /*a7f0*/  @!P0 BRA `(.L_x_193) ;  /* 0xfffffffc00f08947 */ /* 0x008fea000383ffff */
[----:B------:R-:W-:Y:S05]  /*a800*/  BRA `(.L_x_194) ;  /* 0xffffffa800887947 */ /* 0x000fea000383ffff */
.L_x_97:
[----:B------:R-:W-:Y:S07]  /*a810*/  MOV R0, UR21 ;  /* 0x0000001500007c02 */ /* 0x000fee0008000f00 */
.L_x_195:
[----:B--2---:R2:W3:Y:S02]  /*a820*/  SYNCS.PHASECHK.TRANS64.TRYWAIT P0, [R0+URZ+0xa8], R9 ;  /* 0x0000a809000075a7 */ /* 0x0044e400080011ff */
[----:B---3--:R-:W-:Y:S05]  /*a830*/  @!P0 NANOSLEEP.SYNCS 0x989680 ;  /* 0x009896800000895d */ /* 0x008fea0003900000 */
[----:B------:R-:W3:Y:S02]  /*a840*/  @!P0 SYNCS.PHASECHK.TRANS64 P0, [R0+URZ+0xa8], R9 ;  /* 0x0000a809000085a7 */ /* 0x000ee400080010ff */
[----:B---3--:R-:W-:Y:S05]  /*a850*/  @!P0 BRA `(.L_x_195) ;  /* 0xfffffffc00f08947 */ /* 0x008fea000383ffff */
[----:B------:R-:W-:Y:S05]  /*a860*/  BRA `(.L_x_196) ;  /* 0xffffffa800c07947 */ /* 0x000fea000383ffff */
.L_x_98:
[----:B------:R-:W-:Y:S07]  /*a870*/  MOV R0, UR21 ;  /* 0x0000001500007c02 */ /* 0x000fee0008000f00 */
.L_x_197:
[----:B--2---:R2:W3:Y:S02]  /*a880*/  SYNCS.PHASECHK.TRANS64.TRYWAIT P0, [R0+URZ+0xb0], R9 ;  /* 0x0000b009000075a7 */ /* 0x0044e400080011ff */
[----:B---3--:R-:W-:Y:S05]  /*a890*/  @!P0 NANOSLEEP.SYNCS 0x989680 ;  /* 0x009896800000895d */ /* 0x008fea0003900000 */
[----:B------:R-:W3:Y:S02]  /*a8a0*/  @!P0 SYNCS.PHASECHK.TRANS64 P0, [R0+URZ+0xb0], R9 ;  /* 0x0000b009000085a7 */ /* 0x000ee400080010ff */
[----:B---3--:R-:W-:Y:S05]  /*a8b0*/  @!P0 BRA `(.L_x_197) ;  /* 0xfffffffc00f08947 */ /* 0x008fea000383ffff */
[----:B------:R-:W-:Y:S05]  /*a8c0*/  BRA `(.L_x_198) ;  /* 0xffffffac00047947 */ /* 0x000fea000383ffff */
.L_x_99:
[----:B------:R-:W-:Y:S07]  /*a8d0*/  MOV R0, UR21 ;  /* 0x0000001500007c02 */ /* 0x000fee0008000f00 */
.L_x_199:
[----:B--2---:R2:W3:Y:S02]  /*a8e0*/  SYNCS.PHASECHK.TRANS64.TRYWAIT P0, [R0+URZ+0xb8], R9 ;  /* 0x0000b809000075a7 */ /* 0x0044e400080011ff */
[----:B---3--:R-:W-:Y:S05]  /*a8f0*/  @!P0 NANOSLEEP.SYNCS 0x989680 ;  /* 0x009896800000895d */ /* 0x008fea0003900000 */
[----:B------:R-:W3:Y:S02]  /*a900*/  @!P0 SYNCS.PHASECHK.TRANS64 P0, [R0+URZ+0xb8], R9 ;  /* 0x0000b809000085a7 */ /* 0x000ee400080010ff */
[----:B---3--:R-:W-:Y:S05]  /*a910*/  @!P0 BRA `(.L_x_199) ;  /* 0xfffffffc00f08947 */ /* 0x008fea000383ffff */
[----:B------:R-:W-:Y:S05]  /*a920*/  BRA `(.L_x_200) ;  /* 0xffffffac00447947 */ /* 0x000fea000383ffff */
.L_x_101:
[----:B------:R-:W-:-:S07]  /*a930*/  MOV R0, UR21 ;  /* 0x0000001500007c02 */ /* 0x000fce0008000f00 */
.L_x_201:
[----:B---3--:R3:W4:Y:S02]  /*a940*/  SYNCS.PHASECHK.TRANS64.TRYWAIT P0, [R0+URZ+0xa0], R3 ;  /* 0x0000a003000075a7 */ /* 0x00872400080011ff */
[----:B----4-:R-:W-:Y:S05]  /*a950*/  @!P0 NANOSLEEP.SYNCS 0x989680 ;  /* 0x009896800000895d */ /* 0x010fea0003900000 */
[----:B------:R-:W4:Y:S02]  /*a960*/  @!P0 SYNCS.PHASECHK.TRANS64 P0, [R0+URZ+0xa0], R3 ;  /* 0x0000a003000085a7 */ /* 0x000f2400080010ff */
[----:B----4-:R-:W-:Y:S05]  /*a970*/  @!P0 BRA `(.L_x_201) ;  /* 0xfffffffc00f08947 */ /* 0x010fea000383ffff */
[----:B------:R-:W-:Y:S05]  /*a980*/  BRA `(.L_x_202) ;  /* 0xffffffac00bc7947 */ /* 0x000fea000383ffff */
.L_x_102:
[----:B---3--:R-:W-:-:S07]  /*a990*/  MOV R0, UR21 ;  /* 0x0000001500007c02 */ /* 0x008fce0008000f00 */
.L_x_203:
[----:B---3--:R3:W4:Y:S02]  /*a9a0*/  SYNCS.PHASECHK.TRANS64.TRYWAIT P0, [R0+URZ+0xa8], R3 ;  /* 0x0000a803000075a7 */ /* 0x00872400080011ff */
[----:B----4-:R-:W-:Y:S05]  /*a9b0*/  @!P0 NANOSLEEP.SYNCS 0x989680 ;  /* 0x009896800000895d */ /* 0x010fea0003900000 */
[----:B------:R-:W4:Y:S02]  /*a9c0*/  @!P0 SYNCS.PHASECHK.TRANS64 P0, [R0+URZ+0xa8], R3 ;  /* 0x0000a803000085a7 */ /* 0x000f2400080010ff */
[----:B----4-:R-:W-:Y:S05]  /*a9d0*/  @!P0 BRA `(.L_x_203) ;  /* 0xfffffffc00f08947 */ /* 0x010fea000383ffff */
[----:B------:R-:W-:Y:S05]  /*a9e0*/  BRA `(.L_x_204) ;  /* 0xffffffac00ac7947 */ /* 0x000fea000383ffff */
.L_x_103:
[----:B---3--:R-:W-:-:S07]  /*a9f0*/  MOV R0, UR21 ;  /* 0x0000001500007c02 */ /* 0x008fce0008000f00 */
.L_x_205:
[----:B---3--:R3:W4:Y:S02]  /*aa00*/  SYNCS.PHASECHK.TRANS64.TRYWAIT P0, [R0+URZ+0xb0], R3 ;  /* 0x0000b003000075a7 */ /* 0x00872400080011ff */
[----:B----4-:R-:W-:Y:S05]  /*aa10*/  @!P0 NANOSLEEP.SYNCS 0x989680 ;  /* 0x009896800000895d */ /* 0x010fea0003900000 */
[----:B------:R-:W4:Y:S02]  /*aa20*/  @!P0 SYNCS.PHASECHK.TRANS64 P0, [R0+URZ+0xb0], R3 ;  /* 0x0000b003000085a7 */ /* 0x000f2400080010ff */
[----:B----4-:R-:W-:Y:S05]  /*aa30*/  @!P0 BRA `(.L_x_205) ;  /* 0xfffffffc00f08947 */ /* 0x010fea000383ffff */
[----:B------:R-:W-:Y:S05]  /*aa40*/  BRA `(.L_x_206) ;  /* 0xffffffac009c7947 */ /* 0x000fea000383ffff */
.L_x_105:
[----:B-1----:R1:W2:Y:S02]  /*aa50*/  SYNCS.PHASECHK.TRANS64.TRYWAIT P0, [R3+URZ+0xd0], R0 ;  /* 0x0000d000030075a7 */ /* 0x0022a400080011ff */
[----:B--2---:R-:W-:Y:S05]  /*aa60*/  @!P0 NANOSLEEP.SYNCS 0x989680 ;  /* 0x009896800000895d */ /* 0x004fea0003900000 */
[----:B------:R-:W2:Y:S02]  /*aa70*/  @!P0 SYNCS.PHASECHK.TRANS64 P0, [R3+URZ+0xd0], R0 ;  /* 0x0000d000030085a7 */ /* 0x000ea400080010ff */
[----:B--2---:R-:W-:Y:S05]  /*aa80*/  @!P0 BRA `(.L_x_105) ;  /* 0xfffffffc00f08947 */ /* 0x004fea000383ffff */
[----:B------:R-:W-:Y:S05]  /*aa90*/  BRA `(.L_x_207) ;  /* 0xffffffb0005c7947 */ /* 0x000fea000383ffff */
.L_x_116:
[----:B-1----:R-:W-:Y:S04]  /*aaa0*/  MOV R0, UR44 ;  /* 0x0000002c00007c02 */ /* 0x002fe80008000f00 */
[----:B------:R1:W2:Y:S03]  /*aab0*/  SYNCS.PHASECHK.TRANS64.TRYWAIT P1, [R0+URZ+0x80], R5 ;  /* 0x00008005000075a7 */ /* 0x0002a600080211ff */
[----:B--2---:R-:W-:Y:S05]  /*aac0*/  @!P1 NANOSLEEP.SYNCS 0x989680 ;  /* 0x009896800000995d */ /* 0x004fea0003900000 */
[----:B------:R-:W2:Y:S02]  /*aad0*/  @!P1 SYNCS.PHASECHK.TRANS64 P1, [R0+URZ+0x80], R5 ;  /* 0x00008005000095a7 */ /* 0x000ea400080210ff */
[----:B--2---:R-:W-:Y:S05]  /*aae0*/  @!P1 BRA `(.L_x_116) ;  /* 0xfffffffc00ec9947 */ /* 0x004fea000383ffff */
[----:B------:R-:W-:Y:S05]  /*aaf0*/  BRA `(.L_x_115) ;  /* 0xffffffbc00c07947 */ /* 0x000fea000383ffff */
.L_x_118:
[----:B-1----:R1:W4:Y:S02]  /*ab00*/  SYNCS.PHASECHK.TRANS64.TRYWAIT P0, [R98+URZ+0xf0], R3 ;  /* 0x0000f003620075a7 */ /* 0x00232400080011ff */
[----:B----4-:R-:W-:Y:S05]  /*ab10*/  @!P0 NANOSLEEP.SYNCS 0x989680 ;  /* 0x009896800000895d */ /* 0x010fea0003900000 */
[----:B------:R-:W4:Y:S02]  /*ab20*/  @!P0 SYNCS.PHASECHK.TRANS64 P0, [R98+URZ+0xf0], R3 ;  /* 0x0000f003620085a7 */ /* 0x000f2400080010ff */
[----:B----4-:R-:W-:Y:S05]  /*ab30*/  @!P0 BRA `(.L_x_118) ;  /* 0xfffffffc00f08947 */ /* 0x010fea000383ffff */
[----:B------:R-:W-:Y:S05]  /*ab40*/  BRA `(.L_x_117) ;  /* 0xffffffbc00e87947 */ /* 0x000fea000383ffff */
.L_x_127:
[----:B---3--:R3:W4:Y:S02]  /*ab50*/  SYNCS.PHASECHK.TRANS64.TRYWAIT P0, [R3+URZ+0x80], R0 ;  /* 0x00008000030075a7 */ /* 0x00872400080011ff */
[----:B----4-:R-:W-:Y:S05]  /*ab60*/  @!P0 NANOSLEEP.SYNCS 0x989680 ;  /* 0x009896800000895d */ /* 0x010fea0003900000 */
[----:B------:R-:W4:Y:S02]  /*ab70*/  @!P0 SYNCS.PHASECHK.TRANS64 P0, [R3+URZ+0x80], R0 ;  /* 0x00008000030085a7 */ /* 0x000f2400080010ff */
[----:B----4-:R-:W-:Y:S05]  /*ab80*/  @!P0 BRA `(.L_x_127) ;  /* 0xfffffffc00f08947 */ /* 0x010fea000383ffff */
[----:B------:R-:W-:Y:S05]  /*ab90*/  BRA `(.L_x_126) ;  /* 0xffffffc800c47947 */ /* 0x000fea000383ffff */
.L_x_135:
[----:B-1----:R1:W4:Y:S02]  /*aba0*/  SYNCS.PHASECHK.TRANS64.TRYWAIT P0, [R62+URZ+0x80], R5 ;  /* 0x000080053e0075a7 */ /* 0x00232400080011ff */
[----:B----4-:R-:W-:Y:S05]  /*abb0*/  @!P0 NANOSLEEP.SYNCS 0x989680 ;  /* 0x009896800000895d */ /* 0x010fea0003900000 */
[----:B------:R-:W4:Y:S02]  /*abc0*/  @!P0 SYNCS.PHASECHK.TRANS64 P0, [R62+URZ+0x80], R5 ;  /* 0x000080053e0085a7 */ /* 0x000f2400080010ff */
[----:B----4-:R-:W-:Y:S05]  /*abd0*/  @!P0 BRA `(.L_x_135) ;  /* 0xfffffffc00f08947 */ /* 0x010fea000383ffff */
[----:B------:R-:W-:Y:S05]  /*abe0*/  BRA `(.L_x_134) ;  /* 0xffffffd400c87947 */ /* 0x000fea000383ffff */
.L_x_143:
[----:B-1----:R1:W4:Y:S02]  /*abf0*/  SYNCS.PHASECHK.TRANS64.TRYWAIT P0, [R61+URZ+0x80], R4 ;  /* 0x000080043d0075a7 */ /* 0x00232400080011ff */
[----:B----4-:R-:W-:Y:S05]  /*ac00*/  @!P0 NANOSLEEP.SYNCS 0x989680 ;  /* 0x009896800000895d */ /* 0x010fea0003900000 */
[----:B------:R-:W4:Y:S02]  /*ac10*/  @!P0 SYNCS.PHASECHK.TRANS64 P0, [R61+URZ+0x80], R4 ;  /* 0x000080043d0085a7 */ /* 0x000f2400080010ff */
[----:B----4-:R-:W-:Y:S05]  /*ac20*/  @!P0 BRA `(.L_x_143) ;  /* 0xfffffffc00f08947 */ /* 0x010fea000383ffff */
[----:B------:R-:W-:Y:S05]  /*ac30*/  BRA `(.L_x_142) ;  /* 0xffffffe000c87947 */ /* 0x000fea000383ffff */
        .weak           $__internal_0_$__cuda_sm10x_tcgen05_guardrail_trap_col_being_dealloced_not_returned_by_alloc
        .type           $__internal_0_$__cuda_sm10x_tcgen05_guardrail_trap_col_being_dealloced_not_returned_by_alloc,@function
        .size           $__internal_0_$__cuda_sm10x_tcgen05_guardrail_trap_col_being_dealloced_not_returned_by_alloc,($__internal_1_$__cuda_sm10x_tcgen05_guardrail_trap_phase_invalid_during_alloc - $__internal_0_$__cuda_sm10x_tcgen05_guardrail_trap_col_being_dealloced_not_returned_by_alloc)
$__internal_0_$__cuda_sm10x_tcgen05_guardrail_trap_col_being_dealloced_not_returned_by_alloc:
[----:B------:R-:W-:Y:S05]  /*ac40*/  BPT.TRAP 0x1 ;  /* 0x000000040000795c */ /* 0x000fea0000300000 */
[----:B------:R-:W-:-:S04]  /*ac50*/  HFMA2 R3, -RZ, RZ, 0, 0 ;  /* 0x00000000ff037431 */ /* 0x000fc800000001ff */
[----:B------:R-:W-:Y:S05]  /*ac60*/  RET.REL.NODEC R2 `(_ZN7cutlass13device_kernelINS_4gemm6kernel13GemmUniversalIN4cute5tupleIJiiiiEEENS1_10collective13CollectiveMmaINS1_35MainloopSm100TmaUmmaWarpSpecializedILi8ELi2ELi4ENS5_IJNS4_1CILi2EEESB_NSA_ILi1EEEEEEEENS5_IJNSA_ILi256EEENSA_ILi128EEENSA_ILi64EEEEEENS_10bfloat16_tENS5_IJlSC_lEEESJ_SK_NS4_8TiledMMAINS4_8MMA_AtomIJNS4_26SM100_MMA_F16BF16_2x1SM_SSISJ_SJ_fLi256ELi128ELNS4_4UMMA5MajorE0ELSP_0ELNSO_7ScaleInE0ELSQ_0EEEEEENS4_6LayoutINS5_IJSC_SC_SC_EEENS5_IJNSA_ILi0EEESV_SV_EEEEENS5_IJNS4_10UnderscoreESY_SY_EEEEENS4_28SM100_TMA_2SM_LOAD_MULTICASTENS4_14ComposedLayoutINS4_7SwizzleILi3ELi4ELi3EEENS4_18smem_ptr_flag_bitsILi16EEENST_INS5_IJNSA_ILi8EEESH_EEENS5_IJSH_SC_EEEEEEEvNS4_8identityENS4_18SM100_TMA_2SM_LOADES1B_vS1C_EENS_8epilogue10collective18CollectiveEpilogueINS1F_23Sm100TmaWarpSpecializedILi4ELi2ELi32ELb1ELb0EEEJNS5_IJSG_SG_SH_EEENS5_IJNST_ISG_SC_EENST_INSA_ILi32EEESC_EEEEESJ_SK_SJ_SK_NS1F_6fusion15FusionCallbacksIS1J_NS1P_17LinearCombinationISJ_fSJ_fLNS_15FloatRoundStyleE2EEES1K_S1O_JEEENS4_5SM1004TMEM4LOAD26SM100_TMEM_LOAD_32dp32b32xENS4_13SM90_TMA_LOADENS12_INS13_ILi2ELi4ELi3EEES16_NST_INS5_IJS17_S1M_EEENS5_IJS1M_SC_EEEEEEENS4_39AutoVectorizingCopyWithAssumedAlignmentILi128EEENS4_14SM90_TMA_STOREES24_S26_S26_EEEvvEEEEvNT_6ParamsE) ;  /* 0xffffff5002e47950 */ /* 0x000fea0003c3ffff */
        .weak           $__internal_1_$__cuda_sm10x_tcgen05_guardrail_trap_phase_invalid_during_alloc
        .type           $__internal_1_$__cuda_sm10x_tcgen05_guardrail_trap_phase_invalid_during_alloc,@function
        .size           $__internal_1_$__cuda_sm10x_tcgen05_guardrail_trap_phase_invalid_during_alloc,($__internal_2_$__cuda_sm10x_tcgen05_guardrail_trap_unallocated_columns_being_dealloced - $__internal_1_$__cuda_sm10x_tcgen05_guardrail_trap_phase_invalid_during_alloc)
$__internal_1_$__cuda_sm10x_tcgen05_guardrail_trap_phase_invalid_during_alloc:
[----:B------:R-:W-:Y:S05]  /*ac70*/  BPT.TRAP 0x1 ;  /* 0x000000040000795c */ /* 0x000fea0000300000 */
[----:B------:R-:W-:-:S04]  /*ac80*/  MOV R5, 0x0 ;  /* 0x0000000000057802 */ /* 0x000fc80000000f00 */
[----:B------:R-:W-:Y:S05]  /*ac90*/  RET.REL.NODEC R4 `(_ZN7cutlass13device_kernelINS_4gemm6kernel13GemmUniversalIN4cute5tupleIJiiiiEEENS1_10collective13CollectiveMmaINS1_35MainloopSm100TmaUmmaWarpSpecializedILi8ELi2ELi4ENS5_IJNS4_1CILi2EEESB_NSA_ILi1EEEEEEEENS5_IJNSA_ILi256EEENSA_ILi128EEENSA_ILi64EEEEEENS_10bfloat16_tENS5_IJlSC_lEEESJ_SK_NS4_8TiledMMAINS4_8MMA_AtomIJNS4_26SM100_MMA_F16BF16_2x1SM_SSISJ_SJ_fLi256ELi128ELNS4_4UMMA5MajorE0ELSP_0ELNSO_7ScaleInE0ELSQ_0EEEEEENS4_6LayoutINS5_IJSC_SC_SC_EEENS5_IJNSA_ILi0EEESV_SV_EEEEENS5_IJNS4_10UnderscoreESY_SY_EEEEENS4_28SM100_TMA_2SM_LOAD_MULTICASTENS4_14ComposedLayoutINS4_7SwizzleILi3ELi4ELi3EEENS4_18smem_ptr_flag_bitsILi16EEENST_INS5_IJNSA_ILi8EEESH_EEENS5_IJSH_SC_EEEEEEEvNS4_8identityENS4_18SM100_TMA_2SM_LOADES1B_vS1C_EENS_8epilogue10collective18CollectiveEpilogueINS1F_23Sm100TmaWarpSpecializedILi4ELi2ELi32ELb1ELb0EEEJNS5_IJSG_SG_SH_EEENS5_IJNST_ISG_SC_EENST_INSA_ILi32EEESC_EEEEESJ_SK_SJ_SK_NS1F_6fusion15FusionCallbacksIS1J_NS1P_17LinearCombinationISJ_fSJ_fLNS_15FloatRoundStyleE2EEES1K_S1O_JEEENS4_5SM1004TMEM4LOAD26SM100_TMEM_LOAD_32dp32b32xENS4_13SM90_TMA_LOADENS12_INS13_ILi2ELi4ELi3EEES16_NST_INS5_IJS17_S1M_EEENS5_IJS1M_SC_EEEEEEENS4_39AutoVectorizingCopyWithAssumedAlignmentILi128EEENS4_14SM90_TMA_STOREES24_S26_S26_EEEvvEEEEvNT_6ParamsE) ;  /* 0xffffff5004d87950 */ /* 0x000fea0003c3ffff */
        .weak           $__internal_2_$__cuda_sm10x_tcgen05_guardrail_trap_unallocated_columns_being_dealloced
        .type           $__internal_2_$__cuda_sm10x_tcgen05_guardrail_trap_unallocated_columns_being_dealloced,@function
        .size           $__internal_2_$__cuda_sm10x_tcgen05_guardrail_trap_unallocated_columns_being_dealloced,(.L_x_209 - $__internal_2_$__cuda_sm10x_tcgen05_guardrail_trap_unallocated_columns_being_dealloced)
$__internal_2_$__cuda_sm10x_tcgen05_guardrail_trap_unallocated_columns_being_dealloced:
[----:B------:R-:W-:Y:S05]  /*aca0*/  BPT.TRAP 0x1 ;  /* 0x000000040000795c */ /* 0x000fea0000300000 */
[----:B------:R-:W-:-:S04]  /*acb0*/  HFMA2 R3, -RZ, RZ, 0, 0 ;  /* 0x00000000ff037431 */ /* 0x000fc800000001ff */
[----:B------:R-:W-:Y:S05]  /*acc0*/  RET.REL.NODEC R2 `(_ZN7cutlass13device_kernelINS_4gemm6kernel13GemmUniversalIN4cute5tupleIJiiiiEEENS1_10collective13CollectiveMmaINS1_35MainloopSm100TmaUmmaWarpSpecializedILi8ELi2ELi4ENS5_IJNS4_1CILi2EEESB_NSA_ILi1EEEEEEEENS5_IJNSA_ILi256EEENSA_ILi128EEENSA_ILi64EEEEEENS_10bfloat16_tENS5_IJlSC_lEEESJ_SK_NS4_8TiledMMAINS4_8MMA_AtomIJNS4_26SM100_MMA_F16BF16_2x1SM_SSISJ_SJ_fLi256ELi128ELNS4_4UMMA5MajorE0ELSP_0ELNSO_7ScaleInE0ELSQ_0EEEEEENS4_6LayoutINS5_IJSC_SC_SC_EEENS5_IJNSA_ILi0EEESV_SV_EEEEENS5_IJNS4_10UnderscoreESY_SY_EEEEENS4_28SM100_TMA_2SM_LOAD_MULTICASTENS4_14ComposedLayoutINS4_7SwizzleILi3ELi4ELi3EEENS4_18smem_ptr_flag_bitsILi16EEENST_INS5_IJNSA_ILi8EEESH_EEENS5_IJSH_SC_EEEEEEEvNS4_8identityENS4_18SM100_TMA_2SM_LOADES1B_vS1C_EENS_8epilogue10collective18CollectiveEpilogueINS1F_23Sm100TmaWarpSpecializedILi4ELi2ELi32ELb1ELb0EEEJNS5_IJSG_SG_SH_EEENS5_IJNST_ISG_SC_EENST_INSA_ILi32EEESC_EEEEESJ_SK_SJ_SK_NS1F_6fusion15FusionCallbacksIS1J_NS1P_17LinearCombinationISJ_fSJ_fLNS_15FloatRoundStyleE2EEES1K_S1O_JEEENS4_5SM1004TMEM4LOAD26SM100_TMEM_LOAD_32dp32b32xENS4_13SM90_TMA_LOADENS12_INS13_ILi2ELi4ELi3EEES16_NST_INS5_IJS17_S1M_EEENS5_IJS1M_SC_EEEEEEENS4_39AutoVectorizingCopyWithAssumedAlignmentILi128EEENS4_14SM90_TMA_STOREES24_S26_S26_EEEvvEEEEvNT_6ParamsE) ;  /* 0xffffff5002cc7950 */ /* 0x000fea0003c3ffff */
.L_x_208:
[----:B------:R-:W-:-:S00]  /*acd0*/  BRA `(.L_x_208) ;  /* 0xfffffffc00fc7947 */ /* 0x000fc0000383ffff */
[----:B------:R-:W-:-:S00]  /*ace0*/  NOP ;  /* 0x0000000000007918 */ /* 0x000fc00000000000 */
        /* <DEDUP_REMOVED lines=9> */
.L_x_209:


//--------------------- .nv.global.init           --------------------------
	.section	.nv.global.init,"aw",@progbits
.nv.global.init:
	.type		$str$27,@object
	.size		$str$27,($str$28 - $str$27)
$str$27:
        /*0000*/ 	.byte	0x28, 0x61, 0x64, 0x64, 0x72, 0x65, 0x73, 0x73, 0x20, 0x26, 0x20, 0x6d, 0x61, 0x73, 0x6b, 0x29
        /*0010*/ 	.byte	0x20, 0x3d, 0x3d, 0x20, 0x30, 0x00
	.type		$str$28,@object
	.size		$str$28,($str$26 - $str$28)
$str$28:
        /*0016*/ 	.byte	0x2f, 0x74, 0x6d, 0x70, 0x2f, 0x63, 0x75, 0x74, 0x6c, 0x61, 0x73, 0x73, 0x5f, 0x73, 0x77, 0x65
        /*0026*/ 	.byte	0x65, 0x70, 0x5f, 0x73, 0x72, 0x63, 0x2f, 0x69, 0x6e, 0x63, 0x6c, 0x75, 0x64, 0x65, 0x2f, 0x63
        /*0036*/ 	.byte	0x75, 0x74, 0x65, 0x2f, 0x70, 0x6f, 0x69, 0x6e, 0x74, 0x65, 0x72, 0x5f, 0x66, 0x6c, 0x61, 0x67
        /*0046*/ 	.byte	0x67, 0x65, 0x64, 0x2e, 0x68, 0x70, 0x70, 0x00
	.type		$str$26,@object
	.size		$str$26,($str$25 - $str$26)
$str$26:
        /*004e*/ 	.byte	0x2f, 0x74, 0x6d, 0x70, 0x2f, 0x63, 0x75, 0x74, 0x6c, 0x61, 0x73, 0x73, 0x5f, 0x73, 0x77, 0x65
        /*005e*/ 	.byte	0x65, 0x70, 0x5f, 0x73, 0x72, 0x63, 0x2f, 0x69, 0x6e, 0x63, 0x6c, 0x75, 0x64, 0x65, 0x2f, 0x63
        /*006e*/ 	.byte	0x75, 0x74, 0x65, 0x2f, 0x61, 0x74, 0x6f, 0x6d, 0x2f, 0x63, 0x6f, 0x70, 0x79, 0x5f, 0x74, 0x72
        /*007e*/ 	.byte	0x61, 0x69, 0x74, 0x73, 0x5f, 0x73, 0x6d, 0x31, 0x30, 0x30, 0x2e, 0x68, 0x70, 0x70, 0x00
	.type		$str$25,@object
	.size		$str$25,(__unnamed_1 - $str$25)
$str$25:
        /*008d*/ 	.byte	0x28, 0x28, 0x75, 0x69, 0x6e, 0x74, 0x33, 0x32, 0x5f, 0x74, 0x28, 0x74, 0x68, 0x72, 0x65, 0x61
        /*009d*/ 	.byte	0x64, 0x49, 0x64, 0x78, 0x2e, 0x78, 0x29, 0x20, 0x2f, 0x20, 0x33, 0x32, 0x29, 0x20, 0x25, 0x20
        /*00ad*/ 	.byte	0x34, 0x29, 0x20, 0x3d, 0x3d, 0x20, 0x28, 0x28, 0x28, 0x74, 0x6d, 0x65, 0x6d, 0x5f, 0x61, 0x64
        /*00bd*/ 	.byte	0x64, 0x72, 0x20, 0x3e, 0x3e, 0x20, 0x31, 0x36, 0x29, 0x20, 0x2f, 0x20, 0x33, 0x32, 0x29, 0x20
        /*00cd*/ 	.byte	0x25, 0x20, 0x34, 0x29, 0x00
	.type		__unnamed_1,@object
	.size		__unnamed_1,(__unnamed_2 - __unnamed_1)
__unnamed_1:
        /*00d2*/ 	.byte	0x61, 0x75, 0x74, 0x6f, 0x20, 0x63, 0x75, 0x74, 0x65, 0x3a, 0x3a, 0x61, 0x73, 0x5f, 0x70, 0x6f
        /* <DEDUP_REMOVED lines=24> */
        /*0262*/ 	.byte	0x34, 0x30, 0x39, 0x36, 0x3e, 0x3e, 0x3e, 0x3e, 0x5d, 0x00
	.type		__unnamed_2,@object
	.size		__unnamed_2,(.L_2 - __unnamed_2)
__unnamed_2:
        /* <DEDUP_REMOVED lines=42> */
        /*050c*/ 	.byte	0x3e, 0x3e, 0x5d, 0x00
.L_2:


//--------------------- .nv.shared._ZN7cutlass13device_kernelINS_4gemm6kernel13GemmUniversalIN4cute5tupleIJiiiiEEENS1_10collective13CollectiveMmaINS1_35MainloopSm100TmaUmmaWarpSpecializedILi8ELi2ELi4ENS5_IJNS4_1CILi2EEESB_NSA_ILi1EEEEEEEENS5_IJNSA_ILi256EEENSA_ILi128EEENSA_ILi64EEEEEENS_10bfloat16_tENS5_IJlSC_lEEESJ_SK_NS4_8TiledMMAINS4_8MMA_AtomIJNS4_26SM100_MMA_F16BF16_2x1SM_SSISJ_SJ_fLi256ELi128ELNS4_4UMMA5MajorE0ELSP_0ELNSO_7ScaleInE0ELSQ_0EEEEEENS4_6LayoutINS5_IJSC_SC_SC_EEENS5_IJNSA_ILi0EEESV_SV_EEEEENS5_IJNS4_10UnderscoreESY_SY_EEEEENS4_28SM100_TMA_2SM_LOAD_MULTICASTENS4_14ComposedLayoutINS4_7SwizzleILi3ELi4ELi3EEENS4_18smem_ptr_flag_bitsILi16EEENST_INS5_IJNSA_ILi8EEESH_EEENS5_IJSH_SC_EEEEEEEvNS4_8identityENS4_18SM100_TMA_2SM_LOADES1B_vS1C_EENS_8epilogue10collective18CollectiveEpilogueINS1F_23Sm100TmaWarpSpecializedILi4ELi2ELi32ELb1ELb0EEEJNS5_IJSG_SG_SH_EEENS5_IJNST_ISG_SC_EENST_INSA_ILi32EEESC_EEEEESJ_SK_SJ_SK_NS1F_6fusion15FusionCallbacksIS1J_NS1P_17LinearCombinationISJ_fSJ_fLNS_15FloatRoundStyleE2EEES1K_S1O_JEEENS4_5SM1004TMEM4LOAD26SM100_TMEM_LOAD_32dp32b32xENS4_13SM90_TMA_LOADENS12_INS13_ILi2ELi4ELi3EEES16_NST_INS5_IJS17_S1M_EEENS5_IJS1M_SC_EEEEEEENS4_39AutoVectorizingCopyWithAssumedAlignmentILi128EEENS4_14SM90_TMA_STOREES24_S26_S26_EEEvvEEEEvNT_6ParamsE --------------------------
	.section	.nv.shared._ZN7cutlass13device_kernelINS_4gemm6kernel13GemmUniversalIN4cute5tupleIJiiiiEEENS1_10collective13CollectiveMmaINS1_35MainloopSm100TmaUmmaWarpSpecializedILi8ELi2ELi4ENS5_IJNS4_1CILi2EEESB_NSA_ILi1EEEEEEEENS5_IJNSA_ILi256EEENSA_ILi128EEENSA_ILi64EEEEEENS_10bfloat16_tENS5_IJlSC_lEEESJ_SK_NS4_8TiledMMAINS4_8MMA_AtomIJNS4_26SM100_MMA_F16BF16_2x1SM_SSISJ_SJ_fLi256ELi128ELNS4_4UMMA5MajorE0ELSP_0ELNSO_7ScaleInE0ELSQ_0EEEEEENS4_6LayoutINS5_IJSC_SC_SC_EEENS5_IJNSA_ILi0EEESV_SV_EEEEENS5_IJNS4_10UnderscoreESY_SY_EEEEENS4_28SM100_TMA_2SM_LOAD_MULTICASTENS4_14ComposedLayoutINS4_7SwizzleILi3ELi4ELi3EEENS4_18smem_ptr_flag_bitsILi16EEENST_INS5_IJNSA_ILi8EEESH_EEENS5_IJSH_SC_EEEEEEEvNS4_8identityENS4_18SM100_TMA_2SM_LOADES1B_vS1C_EENS_8epilogue10collective18CollectiveEpilogueINS1F_23Sm100TmaWarpSpecializedILi4ELi2ELi32ELb1ELb0EEEJNS5_IJSG_SG_SH_EEENS5_IJNST_ISG_SC_EENST_INSA_ILi32EEESC_EEEEESJ_SK_SJ_SK_NS1F_6fusion15FusionCallbacksIS1J_NS1P_17LinearCombinationISJ_fSJ_fLNS_15FloatRoundStyleE2EEES1K_S1O_JEEENS4_5SM1004TMEM4LOAD26SM100_TMEM_LOAD_32dp32b32xENS4_13SM90_TMA_LOADENS12_INS13_ILi2ELi4ELi3EEES16_NST_INS5_IJS17_S1M_EEENS5_IJS1M_SC_EEEEEEENS4_39AutoVectorizingCopyWithAssumedAlignmentILi128EEENS4_14SM90_TMA_STOREES24_S26_S26_EEEvvEEEEvNT_6ParamsE,"aw",@nobits
	.sectionflags	@""
	.align	16
	.zero		1024


//--------------------- .nv.shared.reserved.0     --------------------------
	.section	.nv.shared.reserved.0,"aw",@nobits
	.weak		__nv_reservedSMEM_offset_0_alias
	.size		__nv_reservedSMEM_offset_0_alias, 0, 64
	.other		__nv_reservedSMEM_offset_0_alias,@"STO_CUDA_RESERVED_SHARED STV_DEFAULT"
__nv_reservedSMEM_offset_0_alias:
	.zero		0
.nv.shared.reserved.0:
	.zero		64
	.weak		__nv_reservedSMEM_tcgen05_partition
	.type		__nv_reservedSMEM_tcgen05_partition,@object
	.size		__nv_reservedSMEM_tcgen05_partition,(.L_0 - __nv_reservedSMEM_tcgen05_partition)
__nv_reservedSMEM_tcgen05_partition:
	.zero		32
.L_0:


//--------------------- .nv.global                --------------------------
	.section	.nv.global,"aw",@nobits
.nv.global:
	.type		_ZN39_INTERNAL_c5c173d4_4_k_cu_ebd19639_77004cute1_E,@object
	.size		_ZN39_INTERNAL_c5c173d4_4_k_cu_ebd19639_77004cute1_E,(_ZN39_INTERNAL_c5c173d4_4_k_cu_ebd19639_77004cuda3std3__45__cpo6cbeginE - _ZN39_INTERNAL_c5c173d4_4_k_cu_ebd19639_77004cute1_E)
_ZN39_INTERNAL_c5c173d4_4_k_cu_ebd19639_77004cute1_E:
	.zero		1
	.type		_ZN39_INTERNAL_c5c173d4_4_k_cu_ebd19639_77004cuda3std3__45__cpo6cbeginE,@object
	.size		_ZN39_INTERNAL_c5c173d4_4_k_cu_ebd19639_77004cuda3std3__45__cpo6cbeginE,(_ZN39_INTERNAL_c5c173d4_4_k_cu_ebd19639_77004cuda3std3__48in_placeE - _ZN39_INTERNAL_c5c173d4_4_k_cu_ebd19639_77004cuda3std3__45__cpo6cbeginE)
_ZN39_INTERNAL_c5c173d4_4_k_cu_ebd19639_77004cuda3std3__45__cpo6cbeginE:
	.zero		1
	.type		_ZN39_INTERNAL_c5c173d4_4_k_cu_ebd19639_77004cuda3std3__48in_placeE,@object
	.size		_ZN39_INTERNAL_c5c173d4_4_k_cu_ebd19639_77004cuda3std3__48in_placeE,(_ZN39_INTERNAL_c5c173d4_4_k_cu_ebd19639_77004cuda3std6ranges3__45__cpo9iter_moveE - _ZN39_INTERNAL_c5c173d4_4_k_cu_ebd19639_77004cuda3std3__48in_placeE)
_ZN39_INTERNAL_c5c173d4_4_k_cu_ebd19639_77004cuda3std3__48in_placeE:
	.zero		1
	.type		_ZN39_INTERNAL_c5c173d4_4_k_cu_ebd19639_77004cuda3std6ranges3__45__cpo9iter_moveE,@object
	.size		_ZN39_INTERNAL_c5c173d4_4_k_cu_ebd19639_77004cuda3std6ranges3__45__cpo9iter_moveE,(_ZN39_INTERNAL_c5c173d4_4_k_cu_ebd19639_77004cuda3std3__45__cpo5beginE - _ZN39_INTERNAL_c5c173d4_4_k_cu_ebd19639_77004cuda3std6ranges3__45__cpo9iter_moveE)
_ZN39_INTERNAL_c5c173d4_4_k_cu_ebd19639_77004cuda3std6ranges3__45__cpo9iter_moveE:
	.zero		1
	.type		_ZN39_INTERNAL_c5c173d4_4_k_cu_ebd19639_77004cuda3std3__45__cpo5beginE,@object
	.size		_ZN39_INTERNAL_c5c173d4_4_k_cu_ebd19639_77004cuda3std3__45__cpo5beginE,(_ZN39_INTERNAL_c5c173d4_4_k_cu_ebd19639_77004cuda3std3__441_GLOBAL__N__c5c173d4_4_k_cu_ebd19639_77006ignoreE - _ZN39_INTERNAL_c5c173d4_4_k_cu_ebd19639_77004cuda3std3__45__cpo5beginE)
_ZN39_INTERNAL_c5c173d4_4_k_cu_ebd19639_77004cuda3std3__45__cpo5beginE:
	.zero		1
	.type		_ZN39_INTERNAL_c5c173d4_4_k_cu_ebd19639_77004cuda3std3__441_GLOBAL__N__c5c173d4_4_k_cu_ebd19639_77006ignoreE,@object
	.size		_ZN39_INTERNAL_c5c173d4_4_k_cu_ebd19639_77004cuda3std3__441_GLOBAL__N__c5c173d4_4_k_cu_ebd19639_77006ignoreE,(_ZN39_INTERNAL_c5c173d4_4_k_cu_ebd19639_77004cute7productE - _ZN39_INTERNAL_c5c173d4_4_k_cu_ebd19639_77004cuda3std3__441_GLOBAL__N__c5c173d4_4_k_cu_ebd19639_77006ignoreE)
_ZN39_INTERNAL_c5c173d4_4_k_cu_ebd19639_77004cuda3std3__441_GLOBAL__N__c5c173d4_4_k_cu_ebd19639_77006ignoreE:
	.zero		1
	.type		_ZN39_INTERNAL_c5c173d4_4_k_cu_ebd19639_77004cute7productE,@object
	.size		_ZN39_INTERNAL_c5c173d4_4_k_cu_ebd19639_77004cute7productE,(_ZN39_INTERNAL_c5c173d4_4_k_cu_ebd19639_77004cuda3std3__45__cpo3endE - _ZN39_INTERNAL_c5c173d4_4_k_cu_ebd19639_77004cute7productE)
_ZN39_INTERNAL_c5c173d4_4_k_cu_ebd19639_77004cute7productE:
	.zero		1
	.type		_ZN39_INTERNAL_c5c173d4_4_k_cu_ebd19639_77004cuda3std3__45__cpo3endE,@object
	.size		_ZN39_INTERNAL_c5c173d4_4_k_cu_ebd19639_77004cuda3std3__45__cpo3endE,(_ZN39_INTERNAL_c5c173d4_4_k_cu_ebd19639_77004cuda3std3__419piecewise_constructE - _ZN39_INTERNAL_c5c173d4_4_k_cu_ebd19639_77004cuda3std3__45__cpo3endE)
_ZN39_INTERNAL_c5c173d4_4_k_cu_ebd19639_77004cuda3std3__45__cpo3endE:
	.zero		1
	.type		_ZN39_INTERNAL_c5c173d4_4_k_cu_ebd19639_77004cuda3std3__419piecewise_constructE,@object
	.size		_ZN39_INTERNAL_c5c173d4_4_k_cu_ebd19639_77004cuda3std3__419piecewise_constructE,(_ZN39_INTERNAL_c5c173d4_4_k_cu_ebd19639_77004cuda3std3__45__cpo4cendE - _ZN39_INTERNAL_c5c173d4_4_k_cu_ebd19639_77004cuda3std3__419piecewise_constructE)
_ZN39_INTERNAL_c5c173d4_4_k_cu_ebd19639_77004cuda3std3__419piecewise_constructE:
	.zero		1
	.type		_ZN39_INTERNAL_c5c173d4_4_k_cu_ebd19639_77004cuda3std3__45__cpo4cendE,@object
	.size		_ZN39_INTERNAL_c5c173d4_4_k_cu_ebd19639_77004cuda3std3__45__cpo4cendE,(_ZN39_INTERNAL_c5c173d4_4_k_cu_ebd19639_77004cuda3std6ranges3__45__cpo4swapE - _ZN39_INTERNAL_c5c173d4_4_k_cu_ebd19639_77004cuda3std3__45__cpo4cendE)
_ZN39_INTERNAL_c5c173d4_4_k_cu_ebd19639_77004cuda3std3__45__cpo4cendE:
	.zero		1
	.type		_ZN39_INTERNAL_c5c173d4_4_k_cu_ebd19639_77004cuda3std6ranges3__45__cpo4swapE,@object
	.size		_ZN39_INTERNAL_c5c173d4_4_k_cu_ebd19639_77004cuda3std6ranges3__45__cpo4swapE,(.L_10 - _ZN39_INTERNAL_c5c173d4_4_k_cu_ebd19639_77004cuda3std6ranges3__45__cpo4swapE)
_ZN39_INTERNAL_c5c173d4_4_k_cu_ebd19639_77004cuda3std6ranges3__45__cpo4swapE:
	.zero		1
.L_10:


//--------------------- .nv.constant0._ZN7cutlass13device_kernelINS_4gemm6kernel13GemmUniversalIN4cute5tupleIJiiiiEEENS1_10collective13CollectiveMmaINS1_35MainloopSm100TmaUmmaWarpSpecializedILi8ELi2ELi4ENS5_IJNS4_1CILi2EEESB_NSA_ILi1EEEEEEEENS5_IJNSA_ILi256EEENSA_ILi128EEENSA_ILi64EEEEEENS_10bfloat16_tENS5_IJlSC_lEEESJ_SK_NS4_8TiledMMAINS4_8MMA_AtomIJNS4_26SM100_MMA_F16BF16_2x1SM_SSISJ_SJ_fLi256ELi128ELNS4_4UMMA5MajorE0ELSP_0ELNSO_7ScaleInE0ELSQ_0EEEEEENS4_6LayoutINS5_IJSC_SC_SC_EEENS5_IJNSA_ILi0EEESV_SV_EEEEENS5_IJNS4_10UnderscoreESY_SY_EEEEENS4_28SM100_TMA_2SM_LOAD_MULTICASTENS4_14ComposedLayoutINS4_7SwizzleILi3ELi4ELi3EEENS4_18smem_ptr_flag_bitsILi16EEENST_INS5_IJNSA_ILi8EEESH_EEENS5_IJSH_SC_EEEEEEEvNS4_8identityENS4_18SM100_TMA_2SM_LOADES1B_vS1C_EENS_8epilogue10collective18CollectiveEpilogueINS1F_23Sm100TmaWarpSpecializedILi4ELi2ELi32ELb1ELb0EEEJNS5_IJSG_SG_SH_EEENS5_IJNST_ISG_SC_EENST_INSA_ILi32EEESC_EEEEESJ_SK_SJ_SK_NS1F_6fusion15FusionCallbacksIS1J_NS1P_17LinearCombinationISJ_fSJ_fLNS_15FloatRoundStyleE2EEES1K_S1O_JEEENS4_5SM1004TMEM4LOAD26SM100_TMEM_LOAD_32dp32b32xENS4_13SM90_TMA_LOADENS12_INS13_ILi2ELi4ELi3EEES16_NST_INS5_IJS17_S1M_EEENS5_IJS1M_SC_EEEEEEENS4_39AutoVectorizingCopyWithAssumedAlignmentILi128EEENS4_14SM90_TMA_STOREES24_S26_S26_EEEvvEEEEvNT_6ParamsE --------------------------
	.section	.nv.constant0._ZN7cutlass13device_kernelINS_4gemm6kernel13GemmUniversalIN4cute5tupleIJiiiiEEENS1_10collective13CollectiveMmaINS1_35MainloopSm100TmaUmmaWarpSpecializedILi8ELi2ELi4ENS5_IJNS4_1CILi2EEESB_NSA_ILi1EEEEEEEENS5_IJNSA_ILi256EEENSA_ILi128EEENSA_ILi64EEEEEENS_10bfloat16_tENS5_IJlSC_lEEESJ_SK_NS4_8TiledMMAINS4_8MMA_AtomIJNS4_26SM100_MMA_F16BF16_2x1SM_SSISJ_SJ_fLi256ELi128ELNS4_4UMMA5MajorE0ELSP_0ELNSO_7ScaleInE0ELSQ_0EEEEEENS4_6LayoutINS5_IJSC_SC_SC_EEENS5_IJNSA_ILi0EEESV_SV_EEEEENS5_IJNS4_10UnderscoreESY_SY_EEEEENS4_28SM100_TMA_2SM_LOAD_MULTICASTENS4_14ComposedLayoutINS4_7SwizzleILi3ELi4ELi3EEENS4_18smem_ptr_flag_bitsILi16EEENST_INS5_IJNSA_ILi8EEESH_EEENS5_IJSH_SC_EEEEEEEvNS4_8identityENS4_18SM100_TMA_2SM_LOADES1B_vS1C_EENS_8epilogue10collective18CollectiveEpilogueINS1F_23Sm100TmaWarpSpecializedILi4ELi2ELi32ELb1ELb0EEEJNS5_IJSG_SG_SH_EEENS5_IJNST_ISG_SC_EENST_INSA_ILi32EEESC_EEEEESJ_SK_SJ_SK_NS1F_6fusion15FusionCallbacksIS1J_NS1P_17LinearCombinationISJ_fSJ_fLNS_15FloatRoundStyleE2EEES1K_S1O_JEEENS4_5SM1004TMEM4LOAD26SM100_TMEM_LOAD_32dp32b32xENS4_13SM90_TMA_LOADENS12_INS13_ILi2ELi4ELi3EEES16_NST_INS5_IJS17_S1M_EEENS5_IJS1M_SC_EEEEEEENS4_39AutoVectorizingCopyWithAssumedAlignmentILi128EEENS4_14SM90_TMA_STOREES24_S26_S26_EEEvvEEEEvNT_6ParamsE,"a",@progbits
	.sectionflags	@""
	.align	4
.nv.constant0._ZN7cutlass13device_kernelINS_4gemm6kernel13GemmUniversalIN4cute5tupleIJiiiiEEENS1_10collective13CollectiveMmaINS1_35MainloopSm100TmaUmmaWarpSpecializedILi8ELi2ELi4ENS5_IJNS4_1CILi2EEESB_NSA_ILi1EEEEEEEENS5_IJNSA_ILi256EEENSA_ILi128EEENSA_ILi64EEEEEENS_10bfloat16_tENS5_IJlSC_lEEESJ_SK_NS4_8TiledMMAINS4_8MMA_AtomIJNS4_26SM100_MMA_F16BF16_2x1SM_SSISJ_SJ_fLi256ELi128ELNS4_4UMMA5MajorE0ELSP_0ELNSO_7ScaleInE0ELSQ_0EEEEEENS4_6LayoutINS5_IJSC_SC_SC_EEENS5_IJNSA_ILi0EEESV_SV_EEEEENS5_IJNS4_10UnderscoreESY_SY_EEEEENS4_28SM100_TMA_2SM_LOAD_MULTICASTENS4_14ComposedLayoutINS4_7SwizzleILi3ELi4ELi3EEENS4_18smem_ptr_flag_bitsILi16EEENST_INS5_IJNSA_ILi8EEESH_EEENS5_IJSH_SC_EEEEEEEvNS4_8identityENS4_18SM100_TMA_2SM_LOADES1B_vS1C_EENS_8epilogue10collective18CollectiveEpilogueINS1F_23Sm100TmaWarpSpecializedILi4ELi2ELi32ELb1ELb0EEEJNS5_IJSG_SG_SH_EEENS5_IJNST_ISG_SC_EENST_INSA_ILi32EEESC_EEEEESJ_SK_SJ_SK_NS1F_6fusion15FusionCallbacksIS1J_NS1P_17LinearCombinationISJ_fSJ_fLNS_15FloatRoundStyleE2EEES1K_S1O_JEEENS4_5SM1004TMEM4LOAD26SM100_TMEM_LOAD_32dp32b32xENS4_13SM90_TMA_LOADENS12_INS13_ILi2ELi4ELi3EEES16_NST_INS5_IJS17_S1M_EEENS5_IJS1M_SC_EEEEEEENS4_39AutoVectorizingCopyWithAssumedAlignmentILi128EEENS4_14SM90_TMA_STOREES24_S26_S26_EEEvvEEEEvNT_6ParamsE:
	.zero		2944


//--------------------- SYMBOLS --------------------------

	.type		.nv.reservedSmem.offset0,@object
	.size		.nv.reservedSmem.offset0,0x4
	.type		.nv.reservedSmem.cap,@object
	.size		.nv.reservedSmem.cap,0x4
	.type		__assertfail,@function
